//
// Generated by NVIDIA NVVM Compiler
//
// Compiler Build ID: CL-36424714
// Cuda compilation tools, release 13.0, V13.0.88
// Based on NVVM 20.0.0
//

.version 9.0
.target sm_100
.address_size 64

	// .globl	_Z17kernel_exhaustivePiiiPcS_
.extern .func  (.param .b64 func_retval0) malloc
(
	.param .b64 malloc_param_0
)
;
.extern .func  (.param .b32 func_retval0) vprintf
(
	.param .b64 vprintf_param_0,
	.param .b64 vprintf_param_1
)
;
.extern .func free
(
	.param .b64 free_param_0
)
;
.global .align 1 .b8 $str[10] = {111, 118, 101, 114, 102, 108, 111, 119, 33};
.global .align 1 .b8 $str$1[19] = {72, 73, 85, 73, 73, 73, 73, 44, 32, 105, 100, 120, 32, 61, 32, 37, 100, 10};
.global .align 1 .b8 $str$2[25] = {115, 117, 109, 32, 61, 32, 37, 100, 44, 32, 99, 97, 112, 97, 99, 105, 116, 121, 32, 61, 32, 37, 100, 10};

.visible .entry _Z17kernel_exhaustivePiiiPcS_(
	.param .u64 .ptr .align 1 _Z17kernel_exhaustivePiiiPcS__param_0,
	.param .u32 _Z17kernel_exhaustivePiiiPcS__param_1,
	.param .u32 _Z17kernel_exhaustivePiiiPcS__param_2,
	.param .u64 .ptr .align 1 _Z17kernel_exhaustivePiiiPcS__param_3,
	.param .u64 .ptr .align 1 _Z17kernel_exhaustivePiiiPcS__param_4
)
{
	.local .align 8 .b8 	__local_depot0[8];
	.reg .b64 	%SP;
	.reg .b64 	%SPL;
	.reg .pred 	%p<57>;
	.reg .b16 	%rs<99>;
	.reg .b32 	%r<445>;
	.reg .b32 	%f<25>;
	.reg .b64 	%rd<130>;

	mov.u64 	%SPL, __local_depot0;
	cvta.local.u64 	%SP, %SPL;
	ld.param.u64 	%rd32, [_Z17kernel_exhaustivePiiiPcS__param_0];
	ld.param.u32 	%r106, [_Z17kernel_exhaustivePiiiPcS__param_1];
	ld.param.u32 	%r107, [_Z17kernel_exhaustivePiiiPcS__param_2];
	ld.param.u64 	%rd33, [_Z17kernel_exhaustivePiiiPcS__param_3];
	ld.param.u64 	%rd31, [_Z17kernel_exhaustivePiiiPcS__param_4];
	cvta.to.global.u64 	%rd1, %rd32;
	cvta.to.global.u64 	%rd2, %rd33;
	add.u64 	%rd34, %SP, 0;
	add.u64 	%rd3, %SPL, 0;
	mov.u32 	%r108, %ctaid.x;
	mov.u32 	%r109, %ntid.x;
	mov.u32 	%r110, %tid.x;
	mad.lo.s32 	%r1, %r108, %r109, %r110;
	cvt.rn.f32.s32 	%f1, %r1;
	setp.lt.s32 	%p1, %r1, 1;
	mul.f32 	%f2, %f1, 0f4B000000;
	selp.f32 	%f3, %f2, %f1, %p1;
	selp.f32 	%f4, 0fC1B80000, 0f00000000, %p1;
	mov.b32 	%r111, %f3;
	add.s32 	%r112, %r111, -1060439283;
	and.b32  	%r113, %r112, -8388608;
	sub.s32 	%r114, %r111, %r113;
	mov.b32 	%f5, %r114;
	cvt.rn.f32.s32 	%f6, %r113;
	fma.rn.f32 	%f7, %f6, 0f34000000, %f4;
	add.f32 	%f8, %f5, 0fBF800000;
	fma.rn.f32 	%f9, %f8, 0f3DC6B27F, 0fBE2C7F30;
	fma.rn.f32 	%f10, %f9, %f8, 0f3E2FCF2A;
	fma.rn.f32 	%f11, %f10, %f8, 0fBE374E43;
	fma.rn.f32 	%f12, %f11, %f8, 0f3E520BF4;
	fma.rn.f32 	%f13, %f12, %f8, 0fBE763C8B;
	fma.rn.f32 	%f14, %f13, %f8, 0f3E93BF99;
	fma.rn.f32 	%f15, %f14, %f8, 0fBEB8AA49;
	fma.rn.f32 	%f16, %f15, %f8, 0f3EF6384A;
	fma.rn.f32 	%f17, %f16, %f8, 0fBF38AA3B;
	mul.f32 	%f18, %f8, %f17;
	mul.f32 	%f19, %f8, %f18;
	fma.rn.f32 	%f20, %f8, 0f3FB8AA3B, %f19;
	add.f32 	%f21, %f7, %f20;
	setp.gt.u32 	%p2, %r111, 2139095039;
	fma.rn.f32 	%f22, %f3, 0f7F800000, 0f7F800000;
	selp.f32 	%f23, %f22, %f21, %p2;
	setp.eq.f32 	%p3, %f3, 0f00000000;
	selp.f32 	%f24, 0fFF800000, %f23, %p3;
	cvt.rzi.s32.f32 	%r2, %f24;
	add.s32 	%r412, %r2, 1;
	cvt.s64.s32 	%rd35, %r412;
	{ // callseq 0, 0
	.param .b64 param0;
	st.param.b64 	[param0], %rd35;
	.param .b64 retval0;
	call.uni (retval0), 
	malloc, 
	(
	param0
	);
	ld.param.b64 	%rd36, [retval0];
	} // callseq 0
	setp.lt.s32 	%p4, %r2, 0;
	@%p4 bra 	$L__BB0_29;
	setp.lt.u32 	%p5, %r2, 3;
	mov.b32 	%r404, 0;
	mov.u32 	%r403, %r2;
	@%p5 bra 	$L__BB0_16;
	and.b32  	%r404, %r412, -4;
	neg.s32 	%r399, %r404;
	add.s64 	%rd123, %rd36, 3;
	mov.u32 	%r400, %r2;
$L__BB0_3:
	.pragma "nounroll";
	shr.u32 	%r116, %r1, %r400;
	and.b32  	%r117, %r116, 1;
	setp.eq.b32 	%p6, %r117, 1;
	not.pred 	%p7, %p6;
	@%p7 bra 	$L__BB0_5;
	mov.b16 	%rs1, 49;
	st.u8 	[%rd123+-3], %rs1;
	bra.uni 	$L__BB0_6;
$L__BB0_5:
	mov.b16 	%rs2, 48;
	st.u8 	[%rd123+-3], %rs2;
$L__BB0_6:
	add.s32 	%r8, %r400, -1;
	shr.u32 	%r118, %r1, %r8;
	and.b32  	%r119, %r118, 1;
	setp.eq.b32 	%p8, %r119, 1;
	not.pred 	%p9, %p8;
	@%p9 bra 	$L__BB0_8;
	mov.b16 	%rs3, 49;
	st.u8 	[%rd123+-2], %rs3;
	bra.uni 	$L__BB0_9;
$L__BB0_8:
	mov.b16 	%rs4, 48;
	st.u8 	[%rd123+-2], %rs4;
$L__BB0_9:
	add.s32 	%r9, %r8, -1;
	shr.u32 	%r120, %r1, %r9;
	and.b32  	%r121, %r120, 1;
	setp.eq.b32 	%p10, %r121, 1;
	not.pred 	%p11, %p10;
	@%p11 bra 	$L__BB0_11;
	mov.b16 	%rs5, 49;
	st.u8 	[%rd123+-1], %rs5;
	bra.uni 	$L__BB0_12;
$L__BB0_11:
	mov.b16 	%rs6, 48;
	st.u8 	[%rd123+-1], %rs6;
$L__BB0_12:
	add.s32 	%r10, %r9, -1;
	shr.u32 	%r122, %r1, %r10;
	and.b32  	%r123, %r122, 1;
	setp.eq.b32 	%p12, %r123, 1;
	not.pred 	%p13, %p12;
	@%p13 bra 	$L__BB0_14;
	mov.b16 	%rs7, 49;
	st.u8 	[%rd123], %rs7;
	bra.uni 	$L__BB0_15;
$L__BB0_14:
	mov.b16 	%rs8, 48;
	st.u8 	[%rd123], %rs8;
$L__BB0_15:
	add.s32 	%r403, %r400, -4;
	add.s32 	%r399, %r399, 4;
	add.s64 	%rd123, %rd123, 4;
	setp.ne.s32 	%p14, %r399, 0;
	add.s32 	%r400, %r10, -1;
	@%p14 bra 	$L__BB0_3;
$L__BB0_16:
	and.b32  	%r124, %r412, 3;
	setp.eq.s32 	%p15, %r124, 0;
	@%p15 bra 	$L__BB0_29;
	setp.eq.s32 	%p16, %r124, 1;
	@%p16 bra 	$L__BB0_25;
	shr.u32 	%r125, %r1, %r403;
	and.b32  	%r126, %r125, 1;
	setp.eq.b32 	%p17, %r126, 1;
	not.pred 	%p18, %p17;
	cvt.u64.u32 	%rd37, %r404;
	add.s64 	%rd8, %rd36, %rd37;
	@%p18 bra 	$L__BB0_20;
	mov.b16 	%rs9, 49;
	st.u8 	[%rd8], %rs9;
	bra.uni 	$L__BB0_21;
$L__BB0_20:
	mov.b16 	%rs10, 48;
	st.u8 	[%rd8], %rs10;
$L__BB0_21:
	add.s32 	%r127, %r403, -1;
	shr.u32 	%r128, %r1, %r127;
	and.b32  	%r129, %r128, 1;
	setp.eq.b32 	%p19, %r129, 1;
	not.pred 	%p20, %p19;
	@%p20 bra 	$L__BB0_23;
	mov.b16 	%rs11, 49;
	st.u8 	[%rd8+1], %rs11;
	bra.uni 	$L__BB0_24;
$L__BB0_23:
	mov.b16 	%rs12, 48;
	st.u8 	[%rd8+1], %rs12;
$L__BB0_24:
	add.s32 	%r404, %r404, 2;
	add.s32 	%r403, %r403, -2;
$L__BB0_25:
	and.b32  	%r130, %r2, 1;
	setp.eq.b32 	%p21, %r130, 1;
	@%p21 bra 	$L__BB0_29;
	shr.u32 	%r131, %r1, %r403;
	and.b32  	%r132, %r131, 1;
	setp.eq.b32 	%p22, %r132, 1;
	not.pred 	%p23, %p22;
	@%p23 bra 	$L__BB0_28;
	cvt.u64.u32 	%rd38, %r404;
	add.s64 	%rd39, %rd36, %rd38;
	mov.b16 	%rs13, 49;
	st.u8 	[%rd39], %rs13;
	bra.uni 	$L__BB0_29;
$L__BB0_28:
	cvt.u64.u32 	%rd40, %r404;
	add.s64 	%rd41, %rd36, %rd40;
	mov.b16 	%rs14, 48;
	st.u8 	[%rd41], %rs14;
$L__BB0_29:
	setp.lt.s32 	%p24, %r2, 0;
	cvt.s64.s32 	%rd42, %r106;
	{ // callseq 1, 0
	.param .b64 param0;
	st.param.b64 	[param0], %rd42;
	.param .b64 retval0;
	call.uni (retval0), 
	malloc, 
	(
	param0
	);
	ld.param.b64 	%rd43, [retval0];
	} // callseq 1
	sub.s32 	%r20, %r106, %r412;
	@%p24 bra 	$L__BB0_36;
	add.s32 	%r133, %r106, -1;
	min.s32 	%r134, %r20, %r133;
	sub.s32 	%r135, %r106, %r134;
	sub.s32 	%r21, %r133, %r134;
	and.b32  	%r22, %r135, 3;
	setp.eq.s32 	%p25, %r22, 0;
	mov.u32 	%r409, %r106;
	@%p25 bra 	$L__BB0_33;
	add.s64 	%rd10, %rd36, -1;
	neg.s32 	%r405, %r22;
	mov.u32 	%r406, %r2;
	mov.u32 	%r409, %r106;
	mov.u32 	%r408, %r412;
$L__BB0_32:
	.pragma "nounroll";
	mov.u32 	%r412, %r406;
	cvt.s64.s32 	%rd44, %r409;
	add.s64 	%rd45, %rd43, %rd44;
	add.s32 	%r409, %r409, -1;
	cvt.s64.s32 	%rd46, %r408;
	add.s64 	%rd47, %rd10, %rd46;
	add.s32 	%r408, %r408, -1;
	ld.u8 	%rs15, [%rd47];
	st.u8 	[%rd45+-1], %rs15;
	add.s32 	%r406, %r412, -1;
	add.s32 	%r405, %r405, 1;
	setp.ne.s32 	%p26, %r405, 0;
	@%p26 bra 	$L__BB0_32;
$L__BB0_33:
	setp.lt.u32 	%p27, %r21, 3;
	@%p27 bra 	$L__BB0_36;
	add.s64 	%rd11, %rd36, -2;
	add.s64 	%rd12, %rd43, -2;
$L__BB0_35:
	cvt.s64.s32 	%rd48, %r412;
	add.s64 	%rd49, %rd11, %rd48;
	cvt.s64.s32 	%rd50, %r409;
	add.s64 	%rd51, %rd12, %rd50;
	ld.u8 	%rs16, [%rd49+1];
	st.u8 	[%rd51+1], %rs16;
	ld.u8 	%rs17, [%rd49];
	st.u8 	[%rd51], %rs17;
	ld.u8 	%rs18, [%rd49+-1];
	st.u8 	[%rd51+-1], %rs18;
	add.s32 	%r409, %r409, -4;
	add.s32 	%r412, %r412, -4;
	ld.u8 	%rs19, [%rd49+-2];
	st.u8 	[%rd51+-2], %rs19;
	setp.gt.s32 	%p28, %r409, %r20;
	@%p28 bra 	$L__BB0_35;
$L__BB0_36:
	setp.lt.s32 	%p29, %r20, 1;
	@%p29 bra 	$L__BB0_49;
	sub.s32 	%r137, %r106, %r2;
	add.s32 	%r138, %r137, -2;
	and.b32  	%r34, %r20, 15;
	setp.lt.u32 	%p30, %r138, 15;
	mov.b32 	%r414, 0;
	@%p30 bra 	$L__BB0_40;
	and.b32  	%r414, %r20, 2147483632;
	neg.s32 	%r413, %r414;
	add.s64 	%rd124, %rd43, 7;
$L__BB0_39:
	.pragma "nounroll";
	mov.b16 	%rs20, 48;
	st.u8 	[%rd124+-7], %rs20;
	st.u8 	[%rd124+-6], %rs20;
	st.u8 	[%rd124+-5], %rs20;
	st.u8 	[%rd124+-4], %rs20;
	st.u8 	[%rd124+-3], %rs20;
	st.u8 	[%rd124+-2], %rs20;
	st.u8 	[%rd124+-1], %rs20;
	st.u8 	[%rd124], %rs20;
	st.u8 	[%rd124+1], %rs20;
	st.u8 	[%rd124+2], %rs20;
	st.u8 	[%rd124+3], %rs20;
	st.u8 	[%rd124+4], %rs20;
	st.u8 	[%rd124+5], %rs20;
	st.u8 	[%rd124+6], %rs20;
	st.u8 	[%rd124+7], %rs20;
	st.u8 	[%rd124+8], %rs20;
	add.s32 	%r413, %r413, 16;
	add.s64 	%rd124, %rd124, 16;
	setp.ne.s32 	%p31, %r413, 0;
	@%p31 bra 	$L__BB0_39;
$L__BB0_40:
	setp.eq.s32 	%p32, %r34, 0;
	@%p32 bra 	$L__BB0_49;
	and.b32  	%r44, %r20, 7;
	setp.lt.u32 	%p33, %r34, 8;
	@%p33 bra 	$L__BB0_43;
	cvt.u64.u32 	%rd52, %r414;
	add.s64 	%rd53, %rd43, %rd52;
	mov.b16 	%rs21, 48;
	st.u8 	[%rd53], %rs21;
	st.u8 	[%rd53+1], %rs21;
	st.u8 	[%rd53+2], %rs21;
	st.u8 	[%rd53+3], %rs21;
	st.u8 	[%rd53+4], %rs21;
	st.u8 	[%rd53+5], %rs21;
	st.u8 	[%rd53+6], %rs21;
	st.u8 	[%rd53+7], %rs21;
	add.s32 	%r414, %r414, 8;
$L__BB0_43:
	setp.eq.s32 	%p34, %r44, 0;
	@%p34 bra 	$L__BB0_49;
	and.b32  	%r47, %r20, 3;
	setp.lt.u32 	%p35, %r44, 4;
	@%p35 bra 	$L__BB0_46;
	cvt.u64.u32 	%rd54, %r414;
	add.s64 	%rd55, %rd43, %rd54;
	mov.b16 	%rs22, 48;
	st.u8 	[%rd55], %rs22;
	st.u8 	[%rd55+1], %rs22;
	st.u8 	[%rd55+2], %rs22;
	st.u8 	[%rd55+3], %rs22;
	add.s32 	%r414, %r414, 4;
$L__BB0_46:
	setp.eq.s32 	%p36, %r47, 0;
	@%p36 bra 	$L__BB0_49;
	cvt.u64.u32 	%rd56, %r414;
	add.s64 	%rd125, %rd43, %rd56;
	neg.s32 	%r417, %r47;
$L__BB0_48:
	.pragma "nounroll";
	mov.b16 	%rs23, 48;
	st.u8 	[%rd125], %rs23;
	add.s64 	%rd125, %rd125, 1;
	add.s32 	%r417, %r417, 1;
	setp.ne.s32 	%p37, %r417, 0;
	@%p37 bra 	$L__BB0_48;
$L__BB0_49:
	st.local.u32 	[%rd3], %r1;
	mov.u64 	%rd57, $str$1;
	cvta.global.u64 	%rd58, %rd57;
	{ // callseq 2, 0
	.param .b64 param0;
	st.param.b64 	[param0], %rd58;
	.param .b64 param1;
	st.param.b64 	[param1], %rd34;
	.param .b32 retval0;
	call.uni (retval0), 
	vprintf, 
	(
	param0, 
	param1
	);
	ld.param.b32 	%r140, [retval0];
	} // callseq 2
	{ // callseq 3, 0
	.param .b64 param0;
	st.param.b64 	[param0], %rd36;
	call.uni 
	free, 
	(
	param0
	);
	} // callseq 3
	setp.lt.s32 	%p38, %r106, 1;
	mov.b32 	%r444, 0;
	@%p38 bra 	$L__BB0_76;
	and.b32  	%r53, %r106, 7;
	setp.lt.u32 	%p39, %r106, 8;
	mov.b32 	%r430, 48;
	mov.u32 	%r425, %r106;
	@%p39 bra 	$L__BB0_54;
	add.s32 	%r419, %r106, -4;
	and.b32  	%r145, %r106, 2147483640;
	neg.s32 	%r418, %r145;
	mov.b32 	%r430, 48;
$L__BB0_52:
	.pragma "nounroll";
	add.s32 	%r146, %r419, 3;
	cvt.u64.u32 	%rd60, %r146;
	add.s64 	%rd61, %rd2, %rd60;
	ld.global.u8 	%rs24, [%rd61];
	cvt.u32.u16 	%r147, %rs24;
	cvt.s32.s8 	%r148, %r147;
	add.s64 	%rd62, %rd43, %rd60;
	ld.u8 	%rs25, [%rd62];
	cvt.u32.u16 	%r149, %rs25;
	cvt.s32.s8 	%r150, %r149;
	cvt.u16.u32 	%rs26, %r430;
	xor.b16  	%rs27, %rs24, %rs26;
	xor.b16  	%rs28, %rs27, %rs25;
	st.global.u8 	[%rd61], %rs28;
	or.b32  	%r151, %r430, %r148;
	and.b32  	%r152, %r151, %r150;
	and.b32  	%r153, %r430, %r148;
	or.b32  	%r154, %r152, %r153;
	add.s32 	%r155, %r419, 2;
	cvt.u64.u32 	%rd63, %r155;
	add.s64 	%rd64, %rd2, %rd63;
	ld.global.u8 	%rs29, [%rd64];
	cvt.u32.u16 	%r156, %rs29;
	cvt.s32.s8 	%r157, %r156;
	add.s64 	%rd65, %rd43, %rd63;
	ld.u8 	%rs30, [%rd65];
	cvt.u32.u16 	%r158, %rs30;
	cvt.s32.s8 	%r159, %r158;
	cvt.u16.u32 	%rs31, %r154;
	xor.b16  	%rs32, %rs29, %rs31;
	xor.b16  	%rs33, %rs32, %rs30;
	st.global.u8 	[%rd64], %rs33;
	or.b32  	%r160, %r154, %r157;
	and.b32  	%r161, %r160, %r159;
	and.b32  	%r162, %r154, %r157;
	or.b32  	%r163, %r161, %r162;
	add.s32 	%r164, %r419, 1;
	cvt.u64.u32 	%rd66, %r164;
	add.s64 	%rd67, %rd2, %rd66;
	ld.global.u8 	%rs34, [%rd67];
	cvt.u32.u16 	%r165, %rs34;
	cvt.s32.s8 	%r166, %r165;
	add.s64 	%rd68, %rd43, %rd66;
	ld.u8 	%rs35, [%rd68];
	cvt.u32.u16 	%r167, %rs35;
	cvt.s32.s8 	%r168, %r167;
	cvt.u16.u32 	%rs36, %r163;
	xor.b16  	%rs37, %rs34, %rs36;
	xor.b16  	%rs38, %rs37, %rs35;
	st.global.u8 	[%rd67], %rs38;
	or.b32  	%r169, %r163, %r166;
	and.b32  	%r170, %r169, %r168;
	and.b32  	%r171, %r163, %r166;
	or.b32  	%r172, %r170, %r171;
	add.s32 	%r173, %r419, -4;
	cvt.u64.u32 	%rd69, %r419;
	add.s64 	%rd70, %rd2, %rd69;
	ld.global.u8 	%rs39, [%rd70];
	cvt.u32.u16 	%r174, %rs39;
	cvt.s32.s8 	%r175, %r174;
	add.s64 	%rd71, %rd43, %rd69;
	ld.u8 	%rs40, [%rd71];
	cvt.u32.u16 	%r176, %rs40;
	cvt.s32.s8 	%r177, %r176;
	cvt.u16.u32 	%rs41, %r172;
	xor.b16  	%rs42, %rs39, %rs41;
	xor.b16  	%rs43, %rs42, %rs40;
	st.global.u8 	[%rd70], %rs43;
	or.b32  	%r178, %r172, %r175;
	and.b32  	%r179, %r178, %r177;
	and.b32  	%r180, %r172, %r175;
	or.b32  	%r181, %r179, %r180;
	add.s32 	%r182, %r419, -1;
	cvt.u64.u32 	%rd72, %r182;
	add.s64 	%rd73, %rd2, %rd72;
	ld.global.u8 	%rs44, [%rd73];
	cvt.u32.u16 	%r183, %rs44;
	cvt.s32.s8 	%r184, %r183;
	add.s64 	%rd74, %rd43, %rd72;
	ld.u8 	%rs45, [%rd74];
	cvt.u32.u16 	%r185, %rs45;
	cvt.s32.s8 	%r186, %r185;
	cvt.u16.u32 	%rs46, %r181;
	xor.b16  	%rs47, %rs44, %rs46;
	xor.b16  	%rs48, %rs47, %rs45;
	st.global.u8 	[%rd73], %rs48;
	or.b32  	%r187, %r181, %r184;
	and.b32  	%r188, %r187, %r186;
	and.b32  	%r189, %r181, %r184;
	or.b32  	%r190, %r188, %r189;
	add.s32 	%r191, %r419, -2;
	cvt.u64.u32 	%rd75, %r191;
	add.s64 	%rd76, %rd2, %rd75;
	ld.global.u8 	%rs49, [%rd76];
	cvt.u32.u16 	%r192, %rs49;
	cvt.s32.s8 	%r193, %r192;
	add.s64 	%rd77, %rd43, %rd75;
	ld.u8 	%rs50, [%rd77];
	cvt.u32.u16 	%r194, %rs50;
	cvt.s32.s8 	%r195, %r194;
	cvt.u16.u32 	%rs51, %r190;
	xor.b16  	%rs52, %rs49, %rs51;
	xor.b16  	%rs53, %rs52, %rs50;
	st.global.u8 	[%rd76], %rs53;
	or.b32  	%r196, %r190, %r193;
	and.b32  	%r197, %r196, %r195;
	and.b32  	%r198, %r190, %r193;
	or.b32  	%r199, %r197, %r198;
	add.s32 	%r200, %r419, -3;
	cvt.u64.u32 	%rd78, %r200;
	add.s64 	%rd79, %rd2, %rd78;
	ld.global.u8 	%rs54, [%rd79];
	cvt.u32.u16 	%r201, %rs54;
	cvt.s32.s8 	%r202, %r201;
	add.s64 	%rd80, %rd43, %rd78;
	ld.u8 	%rs55, [%rd80];
	cvt.u32.u16 	%r203, %rs55;
	cvt.s32.s8 	%r204, %r203;
	cvt.u16.u32 	%rs56, %r199;
	xor.b16  	%rs57, %rs54, %rs56;
	xor.b16  	%rs58, %rs57, %rs55;
	st.global.u8 	[%rd79], %rs58;
	or.b32  	%r205, %r199, %r202;
	and.b32  	%r206, %r205, %r204;
	and.b32  	%r207, %r199, %r202;
	or.b32  	%r208, %r206, %r207;
	cvt.u64.u32 	%rd81, %r173;
	add.s64 	%rd82, %rd2, %rd81;
	ld.global.u8 	%rs59, [%rd82];
	cvt.u32.u16 	%r209, %rs59;
	cvt.s32.s8 	%r210, %r209;
	add.s64 	%rd83, %rd43, %rd81;
	ld.u8 	%rs60, [%rd83];
	cvt.u32.u16 	%r211, %rs60;
	cvt.s32.s8 	%r212, %r211;
	cvt.u16.u32 	%rs61, %r208;
	xor.b16  	%rs62, %rs59, %rs61;
	xor.b16  	%rs63, %rs62, %rs60;
	st.global.u8 	[%rd82], %rs63;
	or.b32  	%r213, %r208, %r210;
	and.b32  	%r214, %r213, %r212;
	and.b32  	%r215, %r208, %r210;
	or.b32  	%r430, %r214, %r215;
	add.s32 	%r419, %r419, -8;
	add.s32 	%r418, %r418, 8;
	setp.ne.s32 	%p40, %r418, 0;
	@%p40 bra 	$L__BB0_52;
	add.s32 	%r425, %r419, 4;
$L__BB0_54:
	setp.eq.s32 	%p41, %r53, 0;
	@%p41 bra 	$L__BB0_62;
	and.b32  	%r66, %r106, 3;
	setp.lt.u32 	%p42, %r53, 4;
	@%p42 bra 	$L__BB0_57;
	add.s32 	%r217, %r425, -1;
	cvt.u64.u32 	%rd84, %r217;
	add.s64 	%rd85, %rd2, %rd84;
	ld.global.u8 	%rs64, [%rd85];
	cvt.u32.u16 	%r218, %rs64;
	cvt.s32.s8 	%r219, %r218;
	add.s64 	%rd86, %rd43, %rd84;
	ld.u8 	%rs65, [%rd86];
	cvt.u32.u16 	%r220, %rs65;
	cvt.s32.s8 	%r221, %r220;
	cvt.u16.u32 	%rs66, %r430;
	xor.b16  	%rs67, %rs64, %rs66;
	xor.b16  	%rs68, %rs67, %rs65;
	st.global.u8 	[%rd85], %rs68;
	or.b32  	%r222, %r430, %r219;
	and.b32  	%r223, %r222, %r221;
	and.b32  	%r224, %r430, %r219;
	or.b32  	%r225, %r223, %r224;
	add.s32 	%r226, %r425, -2;
	cvt.u64.u32 	%rd87, %r226;
	add.s64 	%rd88, %rd2, %rd87;
	ld.global.u8 	%rs69, [%rd88];
	cvt.u32.u16 	%r227, %rs69;
	cvt.s32.s8 	%r228, %r227;
	add.s64 	%rd89, %rd43, %rd87;
	ld.u8 	%rs70, [%rd89];
	cvt.u32.u16 	%r229, %rs70;
	cvt.s32.s8 	%r230, %r229;
	cvt.u16.u32 	%rs71, %r225;
	xor.b16  	%rs72, %rs69, %rs71;
	xor.b16  	%rs73, %rs72, %rs70;
	st.global.u8 	[%rd88], %rs73;
	or.b32  	%r231, %r225, %r228;
	and.b32  	%r232, %r231, %r230;
	and.b32  	%r233, %r225, %r228;
	or.b32  	%r234, %r232, %r233;
	add.s32 	%r235, %r425, -3;
	cvt.u64.u32 	%rd90, %r235;
	add.s64 	%rd91, %rd2, %rd90;
	ld.global.u8 	%rs74, [%rd91];
	cvt.u32.u16 	%r236, %rs74;
	cvt.s32.s8 	%r237, %r236;
	add.s64 	%rd92, %rd43, %rd90;
	ld.u8 	%rs75, [%rd92];
	cvt.u32.u16 	%r238, %rs75;
	cvt.s32.s8 	%r239, %r238;
	cvt.u16.u32 	%rs76, %r234;
	xor.b16  	%rs77, %rs74, %rs76;
	xor.b16  	%rs78, %rs77, %rs75;
	st.global.u8 	[%rd91], %rs78;
	or.b32  	%r240, %r234, %r237;
	and.b32  	%r241, %r240, %r239;
	and.b32  	%r242, %r234, %r237;
	or.b32  	%r243, %r241, %r242;
	add.s32 	%r425, %r425, -4;
	cvt.u64.u32 	%rd93, %r425;
	add.s64 	%rd94, %rd2, %rd93;
	ld.global.u8 	%rs79, [%rd94];
	cvt.u32.u16 	%r244, %rs79;
	cvt.s32.s8 	%r245, %r244;
	add.s64 	%rd95, %rd43, %rd93;
	ld.u8 	%rs80, [%rd95];
	cvt.u32.u16 	%r246, %rs80;
	cvt.s32.s8 	%r247, %r246;
	cvt.u16.u32 	%rs81, %r243;
	xor.b16  	%rs82, %rs79, %rs81;
	xor.b16  	%rs83, %rs82, %rs80;
	st.global.u8 	[%rd94], %rs83;
	or.b32  	%r248, %r243, %r245;
	and.b32  	%r249, %r248, %r247;
	and.b32  	%r250, %r243, %r245;
	or.b32  	%r430, %r249, %r250;
$L__BB0_57:
	setp.eq.s32 	%p43, %r66, 0;
	@%p43 bra 	$L__BB0_62;
	setp.eq.s32 	%p44, %r66, 1;
	@%p44 bra 	$L__BB0_60;
	add.s32 	%r252, %r425, -1;
	cvt.u64.u32 	%rd96, %r252;
	add.s64 	%rd97, %rd2, %rd96;
	ld.global.u8 	%rs84, [%rd97];
	cvt.u32.u16 	%r253, %rs84;
	cvt.s32.s8 	%r254, %r253;
	add.s64 	%rd98, %rd43, %rd96;
	ld.u8 	%rs85, [%rd98];
	cvt.u32.u16 	%r255, %rs85;
	cvt.s32.s8 	%r256, %r255;
	cvt.u16.u32 	%rs86, %r430;
	xor.b16  	%rs87, %rs84, %rs86;
	xor.b16  	%rs88, %rs87, %rs85;
	st.global.u8 	[%rd97], %rs88;
	or.b32  	%r257, %r430, %r254;
	and.b32  	%r258, %r257, %r256;
	and.b32  	%r259, %r430, %r254;
	or.b32  	%r260, %r258, %r259;
	add.s32 	%r425, %r425, -2;
	cvt.u64.u32 	%rd99, %r425;
	add.s64 	%rd100, %rd2, %rd99;
	ld.global.u8 	%rs89, [%rd100];
	cvt.u32.u16 	%r261, %rs89;
	cvt.s32.s8 	%r262, %r261;
	add.s64 	%rd101, %rd43, %rd99;
	ld.u8 	%rs90, [%rd101];
	cvt.u32.u16 	%r263, %rs90;
	cvt.s32.s8 	%r264, %r263;
	cvt.u16.u32 	%rs91, %r260;
	xor.b16  	%rs92, %rs89, %rs91;
	xor.b16  	%rs93, %rs92, %rs90;
	st.global.u8 	[%rd100], %rs93;
	or.b32  	%r265, %r260, %r262;
	and.b32  	%r266, %r265, %r264;
	and.b32  	%r267, %r260, %r262;
	or.b32  	%r430, %r266, %r267;
$L__BB0_60:
	and.b32  	%r268, %r106, 1;
	setp.eq.b32 	%p45, %r268, 1;
	not.pred 	%p46, %p45;
	@%p46 bra 	$L__BB0_62;
	add.s32 	%r269, %r425, -1;
	cvt.u64.u32 	%rd102, %r269;
	add.s64 	%rd103, %rd2, %rd102;
	ld.global.u8 	%rs94, [%rd103];
	cvt.u32.u16 	%r270, %rs94;
	cvt.s32.s8 	%r271, %r270;
	add.s64 	%rd104, %rd43, %rd102;
	ld.u8 	%rs95, [%rd104];
	cvt.u32.u16 	%r272, %rs95;
	cvt.s32.s8 	%r273, %r272;
	cvt.u16.u32 	%rs96, %r430;
	xor.b16  	%rs97, %rs94, %rs96;
	xor.b16  	%rs98, %rs97, %rs95;
	st.global.u8 	[%rd103], %rs98;
	or.b32  	%r274, %r430, %r271;
	and.b32  	%r275, %r274, %r273;
	and.b32  	%r276, %r430, %r271;
	or.b32  	%r430, %r275, %r276;
$L__BB0_62:
	setp.ne.s32 	%p47, %r430, 1;
	@%p47 bra 	$L__BB0_64;
	mov.u64 	%rd105, $str;
	cvta.global.u64 	%rd106, %rd105;
	{ // callseq 4, 0
	.param .b64 param0;
	st.param.b64 	[param0], %rd106;
	.param .b64 param1;
	st.param.b64 	[param1], 0;
	.param .b32 retval0;
	call.uni (retval0), 
	vprintf, 
	(
	param0, 
	param1
	);
	ld.param.b32 	%r277, [retval0];
	} // callseq 4
$L__BB0_64:
	and.b32  	%r79, %r106, 15;
	setp.lt.u32 	%p48, %r106, 16;
	mov.b32 	%r437, 0;
	mov.u32 	%r444, %r437;
	@%p48 bra 	$L__BB0_67;
	and.b32  	%r437, %r106, 2147483632;
	neg.s32 	%r431, %r437;
	add.s64 	%rd127, %rd2, 7;
	add.s64 	%rd126, %rd1, 32;
	mov.b32 	%r444, 0;
$L__BB0_66:
	.pragma "nounroll";
	ld.global.s8 	%r282, [%rd127+-7];
	add.s32 	%r283, %r282, -48;
	ld.global.u32 	%r284, [%rd126+-32];
	mad.lo.s32 	%r285, %r283, %r284, %r444;
	ld.global.s8 	%r286, [%rd127+-6];
	add.s32 	%r287, %r286, -48;
	ld.global.u32 	%r288, [%rd126+-28];
	mad.lo.s32 	%r289, %r287, %r288, %r285;
	ld.global.s8 	%r290, [%rd127+-5];
	add.s32 	%r291, %r290, -48;
	ld.global.u32 	%r292, [%rd126+-24];
	mad.lo.s32 	%r293, %r291, %r292, %r289;
	ld.global.s8 	%r294, [%rd127+-4];
	add.s32 	%r295, %r294, -48;
	ld.global.u32 	%r296, [%rd126+-20];
	mad.lo.s32 	%r297, %r295, %r296, %r293;
	ld.global.s8 	%r298, [%rd127+-3];
	add.s32 	%r299, %r298, -48;
	ld.global.u32 	%r300, [%rd126+-16];
	mad.lo.s32 	%r301, %r299, %r300, %r297;
	ld.global.s8 	%r302, [%rd127+-2];
	add.s32 	%r303, %r302, -48;
	ld.global.u32 	%r304, [%rd126+-12];
	mad.lo.s32 	%r305, %r303, %r304, %r301;
	ld.global.s8 	%r306, [%rd127+-1];
	add.s32 	%r307, %r306, -48;
	ld.global.u32 	%r308, [%rd126+-8];
	mad.lo.s32 	%r309, %r307, %r308, %r305;
	ld.global.s8 	%r310, [%rd127];
	add.s32 	%r311, %r310, -48;
	ld.global.u32 	%r312, [%rd126+-4];
	mad.lo.s32 	%r313, %r311, %r312, %r309;
	ld.global.s8 	%r314, [%rd127+1];
	add.s32 	%r315, %r314, -48;
	ld.global.u32 	%r316, [%rd126];
	mad.lo.s32 	%r317, %r315, %r316, %r313;
	ld.global.s8 	%r318, [%rd127+2];
	add.s32 	%r319, %r318, -48;
	ld.global.u32 	%r320, [%rd126+4];
	mad.lo.s32 	%r321, %r319, %r320, %r317;
	ld.global.s8 	%r322, [%rd127+3];
	add.s32 	%r323, %r322, -48;
	ld.global.u32 	%r324, [%rd126+8];
	mad.lo.s32 	%r325, %r323, %r324, %r321;
	ld.global.s8 	%r326, [%rd127+4];
	add.s32 	%r327, %r326, -48;
	ld.global.u32 	%r328, [%rd126+12];
	mad.lo.s32 	%r329, %r327, %r328, %r325;
	ld.global.s8 	%r330, [%rd127+5];
	add.s32 	%r331, %r330, -48;
	ld.global.u32 	%r332, [%rd126+16];
	mad.lo.s32 	%r333, %r331, %r332, %r329;
	ld.global.s8 	%r334, [%rd127+6];
	add.s32 	%r335, %r334, -48;
	ld.global.u32 	%r336, [%rd126+20];
	mad.lo.s32 	%r337, %r335, %r336, %r333;
	ld.global.s8 	%r338, [%rd127+7];
	add.s32 	%r339, %r338, -48;
	ld.global.u32 	%r340, [%rd126+24];
	mad.lo.s32 	%r341, %r339, %r340, %r337;
	ld.global.s8 	%r342, [%rd127+8];
	add.s32 	%r343, %r342, -48;
	ld.global.u32 	%r344, [%rd126+28];
	mad.lo.s32 	%r444, %r343, %r344, %r341;
	add.s32 	%r431, %r431, 16;
	add.s64 	%rd127, %rd127, 16;
	add.s64 	%rd126, %rd126, 64;
	setp.ne.s32 	%p49, %r431, 0;
	@%p49 bra 	$L__BB0_66;
$L__BB0_67:
	setp.eq.s32 	%p50, %r79, 0;
	@%p50 bra 	$L__BB0_76;
	setp.lt.u32 	%p51, %r79, 8;
	@%p51 bra 	$L__BB0_70;
	cvt.u64.u32 	%rd107, %r437;
	add.s64 	%rd108, %rd2, %rd107;
	ld.global.s8 	%r346, [%rd108];
	add.s32 	%r347, %r346, -48;
	mul.wide.u32 	%rd109, %r437, 4;
	add.s64 	%rd110, %rd1, %rd109;
	ld.global.u32 	%r348, [%rd110];
	mad.lo.s32 	%r349, %r347, %r348, %r444;
	ld.global.s8 	%r350, [%rd108+1];
	add.s32 	%r351, %r350, -48;
	ld.global.u32 	%r352, [%rd110+4];
	mad.lo.s32 	%r353, %r351, %r352, %r349;
	ld.global.s8 	%r354, [%rd108+2];
	add.s32 	%r355, %r354, -48;
	ld.global.u32 	%r356, [%rd110+8];
	mad.lo.s32 	%r357, %r355, %r356, %r353;
	ld.global.s8 	%r358, [%rd108+3];
	add.s32 	%r359, %r358, -48;
	ld.global.u32 	%r360, [%rd110+12];
	mad.lo.s32 	%r361, %r359, %r360, %r357;
	ld.global.s8 	%r362, [%rd108+4];
	add.s32 	%r363, %r362, -48;
	ld.global.u32 	%r364, [%rd110+16];
	mad.lo.s32 	%r365, %r363, %r364, %r361;
	ld.global.s8 	%r366, [%rd108+5];
	add.s32 	%r367, %r366, -48;
	ld.global.u32 	%r368, [%rd110+20];
	mad.lo.s32 	%r369, %r367, %r368, %r365;
	ld.global.s8 	%r370, [%rd108+6];
	add.s32 	%r371, %r370, -48;
	ld.global.u32 	%r372, [%rd110+24];
	mad.lo.s32 	%r373, %r371, %r372, %r369;
	ld.global.s8 	%r374, [%rd108+7];
	add.s32 	%r375, %r374, -48;
	ld.global.u32 	%r376, [%rd110+28];
	mad.lo.s32 	%r444, %r375, %r376, %r373;
	add.s32 	%r437, %r437, 8;
$L__BB0_70:
	setp.eq.s32 	%p52, %r53, 0;
	@%p52 bra 	$L__BB0_76;
	and.b32  	%r94, %r106, 3;
	setp.lt.u32 	%p53, %r53, 4;
	@%p53 bra 	$L__BB0_73;
	cvt.u64.u32 	%rd111, %r437;
	add.s64 	%rd112, %rd2, %rd111;
	ld.global.s8 	%r378, [%rd112];
	add.s32 	%r379, %r378, -48;
	mul.wide.u32 	%rd113, %r437, 4;
	add.s64 	%rd114, %rd1, %rd113;
	ld.global.u32 	%r380, [%rd114];
	mad.lo.s32 	%r381, %r379, %r380, %r444;
	ld.global.s8 	%r382, [%rd112+1];
	add.s32 	%r383, %r382, -48;
	ld.global.u32 	%r384, [%rd114+4];
	mad.lo.s32 	%r385, %r383, %r384, %r381;
	ld.global.s8 	%r386, [%rd112+2];
	add.s32 	%r387, %r386, -48;
	ld.global.u32 	%r388, [%rd114+8];
	mad.lo.s32 	%r389, %r387, %r388, %r385;
	ld.global.s8 	%r390, [%rd112+3];
	add.s32 	%r391, %r390, -48;
	ld.global.u32 	%r392, [%rd114+12];
	mad.lo.s32 	%r444, %r391, %r392, %r389;
	add.s32 	%r437, %r437, 4;
$L__BB0_73:
	setp.eq.s32 	%p54, %r94, 0;
	@%p54 bra 	$L__BB0_76;
	cvt.u64.u32 	%rd115, %r437;
	mul.wide.u32 	%rd116, %r437, 4;
	add.s64 	%rd129, %rd1, %rd116;
	add.s64 	%rd128, %rd2, %rd115;
	neg.s32 	%r442, %r94;
$L__BB0_75:
	.pragma "nounroll";
	ld.global.s8 	%r393, [%rd128];
	add.s32 	%r394, %r393, -48;
	ld.global.u32 	%r395, [%rd129];
	mad.lo.s32 	%r444, %r394, %r395, %r444;
	add.s64 	%rd129, %rd129, 4;
	add.s64 	%rd128, %rd128, 1;
	add.s32 	%r442, %r442, 1;
	setp.ne.s32 	%p55, %r442, 0;
	@%p55 bra 	$L__BB0_75;
$L__BB0_76:
	cvta.to.global.u64 	%rd117, %rd31;
	st.local.v2.u32 	[%rd3], {%r444, %r107};
	mov.u64 	%rd118, $str$2;
	cvta.global.u64 	%rd119, %rd118;
	{ // callseq 5, 0
	.param .b64 param0;
	st.param.b64 	[param0], %rd119;
	.param .b64 param1;
	st.param.b64 	[param1], %rd34;
	.param .b32 retval0;
	call.uni (retval0), 
	vprintf, 
	(
	param0, 
	param1
	);
	ld.param.b32 	%r396, [retval0];
	} // callseq 5
	setp.gt.s32 	%p56, %r444, %r107;
	selp.b32 	%r398, 0, %r444, %p56;
	mul.wide.s32 	%rd121, %r1, 4;
	add.s64 	%rd122, %rd117, %rd121;
	st.global.u32 	[%rd122], %r398;
	ret;

}
	// .globl	_Z26reduceCompleteUnrollWarps8PiS_i
.visible .entry _Z26reduceCompleteUnrollWarps8PiS_i(
	.param .u64 .ptr .align 1 _Z26reduceCompleteUnrollWarps8PiS_i_param_0,
	.param .u64 .ptr .align 1 _Z26reduceCompleteUnrollWarps8PiS_i_param_1,
	.param .u32 _Z26reduceCompleteUnrollWarps8PiS_i_param_2
)
{
	.reg .pred 	%p<34>;
	.reg .b32 	%r<139>;
	.reg .b64 	%rd<40>;

	ld.param.u64 	%rd7, [_Z26reduceCompleteUnrollWarps8PiS_i_param_0];
	ld.param.u64 	%rd6, [_Z26reduceCompleteUnrollWarps8PiS_i_param_1];
	ld.param.u32 	%r67, [_Z26reduceCompleteUnrollWarps8PiS_i_param_2];
	cvta.to.global.u64 	%rd1, %rd7;
	mov.u32 	%r1, %tid.x;
	mov.u32 	%r2, %ctaid.x;
	mov.u32 	%r3, %ntid.x;
	mul.lo.s32 	%r68, %r3, %r2;
	shl.b32 	%r69, %r68, 3;
	add.s32 	%r4, %r69, %r1;
	cvt.u64.u32 	%rd2, %r69;
	mad.lo.s32 	%r5, %r3, 7, %r4;
	setp.ge.u32 	%p1, %r5, %r67;
	mul.wide.u32 	%rd8, %r4, 4;
	add.s64 	%rd3, %rd1, %rd8;
	@%p1 bra 	$L__BB1_2;
	ld.global.u32 	%r132, [%rd3];
	mad.lo.s32 	%r78, %r3, -6, %r5;
	mul.wide.u32 	%rd21, %r78, 4;
	add.s64 	%rd22, %rd1, %rd21;
	ld.global.u32 	%r123, [%rd22];
	add.s32 	%r79, %r78, %r3;
	mul.wide.u32 	%rd23, %r79, 4;
	add.s64 	%rd24, %rd1, %rd23;
	ld.global.u32 	%r125, [%rd24];
	add.s32 	%r80, %r79, %r3;
	mul.wide.u32 	%rd25, %r80, 4;
	add.s64 	%rd26, %rd1, %rd25;
	ld.global.u32 	%r126, [%rd26];
	add.s32 	%r81, %r80, %r3;
	mul.wide.u32 	%rd27, %r81, 4;
	add.s64 	%rd28, %rd1, %rd27;
	ld.global.u32 	%r127, [%rd28];
	add.s32 	%r82, %r81, %r3;
	mul.wide.u32 	%rd29, %r82, 4;
	add.s64 	%rd30, %rd1, %rd29;
	ld.global.u32 	%r128, [%rd30];
	add.s32 	%r83, %r82, %r3;
	mul.wide.u32 	%rd31, %r83, 4;
	add.s64 	%rd32, %rd1, %rd31;
	ld.global.u32 	%r129, [%rd32];
	mul.wide.u32 	%rd33, %r5, 4;
	add.s64 	%rd34, %rd1, %rd33;
	ld.global.u32 	%r130, [%rd34];
	bra.uni 	$L__BB1_16;
$L__BB1_2:
	setp.ge.u32 	%p2, %r4, %r67;
	mov.b32 	%r132, 0;
	@%p2 bra 	$L__BB1_4;
	ld.global.u32 	%r132, [%rd3];
$L__BB1_4:
	mad.lo.s32 	%r16, %r3, -6, %r5;
	setp.ge.u32 	%p3, %r16, %r67;
	mov.b32 	%r123, 0;
	@%p3 bra 	$L__BB1_6;
	mul.wide.u32 	%rd9, %r16, 4;
	add.s64 	%rd10, %rd1, %rd9;
	ld.global.u32 	%r123, [%rd10];
$L__BB1_6:
	add.s32 	%r19, %r16, %r3;
	setp.ge.u32 	%p4, %r19, %r67;
	mov.b32 	%r125, 0;
	@%p4 bra 	$L__BB1_8;
	mul.wide.u32 	%rd11, %r19, 4;
	add.s64 	%rd12, %rd1, %rd11;
	ld.global.u32 	%r125, [%rd12];
$L__BB1_8:
	add.s32 	%r22, %r19, %r3;
	setp.ge.u32 	%p5, %r22, %r67;
	mov.b32 	%r126, 0;
	@%p5 bra 	$L__BB1_10;
	mul.wide.u32 	%rd13, %r22, 4;
	add.s64 	%rd14, %rd1, %rd13;
	ld.global.u32 	%r126, [%rd14];
$L__BB1_10:
	add.s32 	%r25, %r22, %r3;
	setp.ge.u32 	%p6, %r25, %r67;
	mov.b32 	%r127, 0;
	@%p6 bra 	$L__BB1_12;
	mul.wide.u32 	%rd15, %r25, 4;
	add.s64 	%rd16, %rd1, %rd15;
	ld.global.u32 	%r127, [%rd16];
$L__BB1_12:
	add.s32 	%r28, %r25, %r3;
	setp.ge.u32 	%p7, %r28, %r67;
	mov.b32 	%r128, 0;
	@%p7 bra 	$L__BB1_14;
	mul.wide.u32 	%rd17, %r28, 4;
	add.s64 	%rd18, %rd1, %rd17;
	ld.global.u32 	%r128, [%rd18];
$L__BB1_14:
	add.s32 	%r31, %r28, %r3;
	setp.ge.u32 	%p8, %r31, %r67;
	mov.b32 	%r129, 0;
	mov.u32 	%r130, %r129;
	@%p8 bra 	$L__BB1_16;
	mul.wide.u32 	%rd19, %r31, 4;
	add.s64 	%rd20, %rd1, %rd19;
	ld.global.u32 	%r129, [%rd20];
$L__BB1_16:
	max.s32 	%r84, %r129, %r130;
	max.s32 	%r85, %r128, %r84;
	max.s32 	%r41, %r127, %r85;
	max.s32 	%r86, %r126, %r41;
	max.s32 	%r42, %r86, %r125;
	setp.gt.s32 	%p9, %r123, %r42;
	mov.u32 	%r131, %r123;
	@%p9 bra 	$L__BB1_20;
	setp.gt.s32 	%p10, %r126, %r41;
	@%p10 bra 	$L__BB1_19;
	max.s32 	%r131, %r125, %r41;
	bra.uni 	$L__BB1_20;
$L__BB1_19:
	max.s32 	%r131, %r125, %r126;
$L__BB1_20:
	setp.gt.s32 	%p11, %r132, %r131;
	@%p11 bra 	$L__BB1_25;
	setp.gt.s32 	%p12, %r123, %r42;
	mov.u32 	%r132, %r123;
	@%p12 bra 	$L__BB1_25;
	setp.gt.s32 	%p13, %r126, %r41;
	@%p13 bra 	$L__BB1_24;
	max.s32 	%r132, %r125, %r41;
	bra.uni 	$L__BB1_25;
$L__BB1_24:
	max.s32 	%r132, %r125, %r126;
$L__BB1_25:
	shl.b64 	%rd35, %rd2, 2;
	add.s64 	%rd4, %rd1, %rd35;
	st.global.u32 	[%rd3], %r132;
	bar.sync 	0;
	setp.lt.u32 	%p14, %r3, 1024;
	setp.gt.u32 	%p15, %r1, 511;
	mul.wide.u32 	%rd36, %r1, 4;
	add.s64 	%rd5, %rd4, %rd36;
	or.pred  	%p16, %p14, %p15;
	@%p16 bra 	$L__BB1_27;
	ld.global.u32 	%r88, [%rd5];
	ld.global.u32 	%r89, [%rd5+2048];
	max.s32 	%r90, %r88, %r89;
	st.global.u32 	[%rd5], %r90;
$L__BB1_27:
	bar.sync 	0;
	setp.lt.u32 	%p17, %r3, 512;
	setp.gt.u32 	%p18, %r1, 255;
	or.pred  	%p19, %p17, %p18;
	@%p19 bra 	$L__BB1_29;
	ld.global.u32 	%r92, [%rd5];
	ld.global.u32 	%r93, [%rd5+1024];
	max.s32 	%r94, %r92, %r93;
	st.global.u32 	[%rd5], %r94;
$L__BB1_29:
	bar.sync 	0;
	setp.lt.u32 	%p20, %r3, 256;
	setp.gt.u32 	%p21, %r1, 127;
	or.pred  	%p22, %p20, %p21;
	@%p22 bra 	$L__BB1_31;
	ld.global.u32 	%r96, [%rd5];
	ld.global.u32 	%r97, [%rd5+512];
	max.s32 	%r98, %r96, %r97;
	st.global.u32 	[%rd5], %r98;
$L__BB1_31:
	bar.sync 	0;
	setp.lt.u32 	%p23, %r3, 128;
	setp.gt.u32 	%p24, %r1, 63;
	or.pred  	%p25, %p23, %p24;
	@%p25 bra 	$L__BB1_33;
	ld.global.u32 	%r100, [%rd5];
	ld.global.u32 	%r101, [%rd5+256];
	max.s32 	%r102, %r100, %r101;
	add.s32 	%r103, %r100, %r102;
	st.global.u32 	[%rd5], %r103;
$L__BB1_33:
	bar.sync 	0;
	setp.gt.u32 	%p26, %r1, 31;
	@%p26 bra 	$L__BB1_54;
	ld.volatile.global.u32 	%r104, [%rd5];
	ld.volatile.global.u32 	%r105, [%rd5+128];
	setp.le.s32 	%p27, %r104, %r105;
	@%p27 bra 	$L__BB1_36;
	ld.volatile.global.u32 	%r133, [%rd5];
	bra.uni 	$L__BB1_37;
$L__BB1_36:
	ld.volatile.global.u32 	%r133, [%rd5+128];
$L__BB1_37:
	st.volatile.global.u32 	[%rd5], %r133;
	ld.volatile.global.u32 	%r106, [%rd5];
	ld.volatile.global.u32 	%r107, [%rd5+64];
	setp.le.s32 	%p28, %r106, %r107;
	@%p28 bra 	$L__BB1_39;
	ld.volatile.global.u32 	%r134, [%rd5];
	bra.uni 	$L__BB1_40;
$L__BB1_39:
	ld.volatile.global.u32 	%r134, [%rd5+64];
$L__BB1_40:
	st.volatile.global.u32 	[%rd5], %r134;
	ld.volatile.global.u32 	%r108, [%rd5];
	ld.volatile.global.u32 	%r109, [%rd5+32];
	setp.le.s32 	%p29, %r108, %r109;
	@%p29 bra 	$L__BB1_42;
	ld.volatile.global.u32 	%r135, [%rd5];
	bra.uni 	$L__BB1_43;
$L__BB1_42:
	ld.volatile.global.u32 	%r135, [%rd5+32];
$L__BB1_43:
	st.volatile.global.u32 	[%rd5], %r135;
	ld.volatile.global.u32 	%r110, [%rd5];
	ld.volatile.global.u32 	%r111, [%rd5+16];
	setp.le.s32 	%p30, %r110, %r111;
	@%p30 bra 	$L__BB1_45;
	ld.volatile.global.u32 	%r136, [%rd5];
	bra.uni 	$L__BB1_46;
$L__BB1_45:
	ld.volatile.global.u32 	%r136, [%rd5+16];
$L__BB1_46:
	st.volatile.global.u32 	[%rd5], %r136;
	ld.volatile.global.u32 	%r112, [%rd5];
	ld.volatile.global.u32 	%r113, [%rd5+8];
	setp.le.s32 	%p31, %r112, %r113;
	@%p31 bra 	$L__BB1_48;
	ld.volatile.global.u32 	%r137, [%rd5];
	bra.uni 	$L__BB1_49;
$L__BB1_48:
	ld.volatile.global.u32 	%r137, [%rd5+8];
$L__BB1_49:
	st.volatile.global.u32 	[%rd5], %r137;
	ld.volatile.global.u32 	%r114, [%rd5];
	ld.volatile.global.u32 	%r115, [%rd5+4];
	setp.le.s32 	%p32, %r114, %r115;
	@%p32 bra 	$L__BB1_51;
	ld.volatile.global.u32 	%r138, [%rd5];
	bra.uni 	$L__BB1_52;
$L__BB1_51:
	ld.volatile.global.u32 	%r138, [%rd5+4];
$L__BB1_52:
	st.volatile.global.u32 	[%rd5], %r138;
	setp.ne.s32 	%p33, %r1, 0;
	@%p33 bra 	$L__BB1_54;
	ld.global.u32 	%r116, [%rd4];
	cvta.to.global.u64 	%rd37, %rd6;
	mul.wide.u32 	%rd38, %r2, 4;
	add.s64 	%rd39, %rd37, %rd38;
	st.global.u32 	[%rd39], %r116;
$L__BB1_54:
	ret;

}


// ===== COMPILED SASS (sm_100) =====

	.target	sm_100

	.elftype	@"ET_EXEC"


//--------------------- .note.nv.tkinfo           --------------------------
	.section	.note.nv.tkinfo,"",@"SHT_NOTE"
	.sectionflags	@"SHF_NOTE_NV_TKINFO"
	.tkinfo
        /*0018*/ 	.word	0x00000002
        /*0030*/ 	.string	""
        /*0030*/ 	.string	"ptxas"
        /*0030*/ 	.string	"Cuda compilation tools, release 13.0, V13.0.88"
        /*0030*/ 	.string	"Build cuda_13.0.r13.0/compiler.36424714_0"
        /*0030*/ 	.string	"-arch sm_100 -m 64 "



//--------------------- .note.nv.cuinfo           --------------------------
	.section	.note.nv.cuinfo,"",@"SHT_NOTE"
	.sectionflags	@"SHF_NOTE_NV_CUINFO"
        /*0018*/ 	.short	0x0002
        /*001a*/ 	.short	0x0064
        /*001c*/ 	.short	0x0082
	.zero		2


//--------------------- .nv.info                  --------------------------
	.section	.nv.info,"",@"SHT_CUDA_INFO"
	.align	4


	//----- nvinfo : EIATTR_REGCOUNT
	.align		4
        /*0000*/ 	.byte	0x04, 0x2f
        /*0002*/ 	.short	(.L_4 - .L_3)
	.align		4
.L_3:
        /*0004*/ 	.word	index@(_Z17kernel_exhaustivePiiiPcS_)
        /*0008*/ 	.word	0x0000001e


	//----- nvinfo : EIATTR_FRAME_SIZE
	.align		4
.L_4:
        /*000c*/ 	.byte	0x04, 0x11
        /*000e*/ 	.short	(.L_6 - .L_5)
	.align		4
.L_5:
        /*0010*/ 	.word	index@(_Z17kernel_exhaustivePiiiPcS_)
        /*0014*/ 	.word	0x00000008


	//----- nvinfo : EIATTR_REGCOUNT
	.align		4
.L_6:
        /*0018*/ 	.byte	0x04, 0x2f
        /*001a*/ 	.short	(.L_8 - .L_7)
	.align		4
.L_7:
        /*001c*/ 	.word	index@(_Z26reduceCompleteUnrollWarps8PiS_i)
        /*0020*/ 	.word	0x0000001f


	//----- nvinfo : EIATTR_FRAME_SIZE
	.align		4
.L_8:
        /*0024*/ 	.byte	0x04, 0x11
        /*0026*/ 	.short	(.L_10 - .L_9)
	.align		4
.L_9:
        /*0028*/ 	.word	index@(_Z26reduceCompleteUnrollWarps8PiS_i)
        /*002c*/ 	.word	0x00000000


	//----- nvinfo : EIATTR_MIN_STACK_SIZE
	.align		4
.L_10:
        /*0030*/ 	.byte	0x04, 0x12
        /*0032*/ 	.short	(.L_12 - .L_11)
	.align		4
.L_11:
        /*0034*/ 	.word	index@(_Z26reduceCompleteUnrollWarps8PiS_i)
        /*0038*/ 	.word	0x00000000


	//----- nvinfo : EIATTR_MIN_STACK_SIZE
	.align		4
.L_12:
        /*003c*/ 	.byte	0x04, 0x12
        /*003e*/ 	.short	(.L_14 - .L_13)
	.align		4
.L_13:
        /*0040*/ 	.word	index@(_Z17kernel_exhaustivePiiiPcS_)
        /*0044*/ 	.word	0x00000008
.L_14:


//--------------------- .nv.compat                --------------------------
	.section	.nv.compat,"",@"SHT_CUDA_COMPAT_INFO"
	.align	4
        /*0000*/ 	.byte	0x02, 0x09, 0x00, 0x00, 0x02, 0x02, 0x01, 0x00, 0x02, 0x05, 0x05, 0x00, 0x03, 0x07, 0x01, 0x01
        /*0010*/ 	.byte	0x02, 0x03, 0x00, 0x00, 0x02, 0x06, 0x01, 0x00, 0x04, 0x0b, 0x08, 0x00, 0x09, 0x00, 0x00, 0x00
        /*0020*/ 	.byte	0x00, 0x00, 0x00, 0x00


//--------------------- .nv.info._Z26reduceCompleteUnrollWarps8PiS_i --------------------------
	.section	.nv.info._Z26reduceCompleteUnrollWarps8PiS_i,"",@"SHT_CUDA_INFO"
	.sectionflags	@""
	.align	4


	//----- nvinfo : EIATTR_CUDA_API_VERSION
	.align		4
        /*0000*/ 	.byte	0x04, 0x37
        /*0002*/ 	.short	(.L_16 - .L_15)
.L_15:
        /*0004*/ 	.word	0x00000082


	//----- nvinfo : EIATTR_KPARAM_INFO
	.align		4
.L_16:
        /*0008*/ 	.byte	0x04, 0x17
        /*000a*/ 	.short	(.L_18 - .L_17)
.L_17:
        /*000c*/ 	.word	0x00000000
        /*0010*/ 	.short	0x0002
        /*0012*/ 	.short	0x0010
        /*0014*/ 	.byte	0x00, 0xf0, 0x11, 0x00


	//----- nvinfo : EIATTR_KPARAM_INFO
	.align		4
.L_18:
        /*0018*/ 	.byte	0x04, 0x17
        /*001a*/ 	.short	(.L_20 - .L_19)
.L_19:
        /*001c*/ 	.word	0x00000000
        /*0020*/ 	.short	0x0001
        /*0022*/ 	.short	0x0008
        /*0024*/ 	.byte	0x00, 0xf5, 0x21, 0x00


	//----- nvinfo : EIATTR_KPARAM_INFO
	.align		4
.L_20:
        /*0028*/ 	.byte	0x04, 0x17
        /*002a*/ 	.short	(.L_22 - .L_21)
.L_21:
        /*002c*/ 	.word	0x00000000
        /*0030*/ 	.short	0x0000
        /*0032*/ 	.short	0x0000
        /*0034*/ 	.byte	0x00, 0xf5, 0x21, 0x00


	//----- nvinfo : EIATTR_SPARSE_MMA_MASK
	.align		4
.L_22:
        /*0038*/ 	.byte	0x03, 0x50
        /*003a*/ 	.short	0x0000


	//----- nvinfo : EIATTR_MAXREG_COUNT
	.align		4
        /*003c*/ 	.byte	0x03, 0x1b
        /*003e*/ 	.short	0x00ff


	//----- nvinfo : EIATTR_NUM_BARRIERS
	.align		4
        /*0040*/ 	.byte	0x02, 0x4c
        /*0042*/ 	.byte	0x01
	.zero		1


	//----- nvinfo : EIATTR_MERCURY_ISA_VERSION
	.align		4
        /*0044*/ 	.byte	0x03, 0x5f
        /*0046*/ 	.short	0x0101


	//----- nvinfo : EIATTR_VRC_CTA_INIT_COUNT
	.align		4
        /*0048*/ 	.byte	0x02, 0x4a
	.zero		1
	.zero		1


	//----- nvinfo : EIATTR_EXIT_INSTR_OFFSETS
	.align		4
        /*004c*/ 	.byte	0x04, 0x1c
        /*004e*/ 	.short	(.L_24 - .L_23)


	//   ....[0]....
.L_23:
        /*0050*/ 	.word	0x000008b0


	//   ....[1]....
        /*0054*/ 	.word	0x00000b10


	//   ....[2]....
        /*0058*/ 	.word	0x00000b60


	//----- nvinfo : EIATTR_CRS_STACK_SIZE
	.align		4
.L_24:
        /*005c*/ 	.byte	0x04, 0x1e
        /*005e*/ 	.short	(.L_26 - .L_25)
.L_25:
        /*0060*/ 	.word	0x00000000


	//----- nvinfo : EIATTR_CBANK_PARAM_SIZE
	.align		4
.L_26:
        /*0064*/ 	.byte	0x03, 0x19
        /*0066*/ 	.short	0x0014


	//----- nvinfo : EIATTR_PARAM_CBANK
	.align		4
        /*0068*/ 	.byte	0x04, 0x0a
        /*006a*/ 	.short	(.L_28 - .L_27)
	.align		4
.L_27:
        /*006c*/ 	.word	index@(.nv.constant0._Z26reduceCompleteUnrollWarps8PiS_i)
        /*0070*/ 	.short	0x0380
        /*0072*/ 	.short	0x0014


	//----- nvinfo : EIATTR_SW_WAR
	.align		4
.L_28:
        /*0074*/ 	.byte	0x04, 0x36
        /*0076*/ 	.short	(.L_30 - .L_29)
.L_29:
        /*0078*/ 	.word	0x00000008
.L_30:


//--------------------- .nv.info._Z17kernel_exhaustivePiiiPcS_ --------------------------
	.section	.nv.info._Z17kernel_exhaustivePiiiPcS_,"",@"SHT_CUDA_INFO"
	.sectionflags	@""
	.align	4


	//----- nvinfo : EIATTR_CUDA_API_VERSION
	.align		4
        /*0000*/ 	.byte	0x04, 0x37
        /*0002*/ 	.short	(.L_32 - .L_31)
.L_31:
        /*0004*/ 	.word	0x00000082


	//----- nvinfo : EIATTR_KPARAM_INFO
	.align		4
.L_32:
        /*0008*/ 	.byte	0x04, 0x17
        /*000a*/ 	.short	(.L_34 - .L_33)
.L_33:
        /*000c*/ 	.word	0x00000000
        /*0010*/ 	.short	0x0004
        /*0012*/ 	.short	0x0018
        /*0014*/ 	.byte	0x00, 0xf5, 0x21, 0x00


	//----- nvinfo : EIATTR_KPARAM_INFO
	.align		4
.L_34:
        /*0018*/ 	.byte	0x04, 0x17
        /*001a*/ 	.short	(.L_36 - .L_35)
.L_35:
        /*001c*/ 	.word	0x00000000
        /*0020*/ 	.short	0x0003
        /*0022*/ 	.short	0x0010
        /*0024*/ 	.byte	0x00, 0xf5, 0x21, 0x00


	//----- nvinfo : EIATTR_KPARAM_INFO
	.align		4
.L_36:
        /*0028*/ 	.byte	0x04, 0x17
        /*002a*/ 	.short	(.L_38 - .L_37)
.L_37:
        /*002c*/ 	.word	0x00000000
        /*0030*/ 	.short	0x0002
        /*0032*/ 	.short	0x000c
        /*0034*/ 	.byte	0x00, 0xf0, 0x11, 0x00


	//----- nvinfo : EIATTR_KPARAM_INFO
	.align		4
.L_38:
        /*0038*/ 	.byte	0x04, 0x17
        /*003a*/ 	.short	(.L_40 - .L_39)
.L_39:
        /*003c*/ 	.word	0x00000000
        /*0040*/ 	.short	0x0001
        /*0042*/ 	.short	0x0008
        /*0044*/ 	.byte	0x00, 0xf0, 0x11, 0x00


	//----- nvinfo : EIATTR_KPARAM_INFO
	.align		4
.L_40:
        /*0048*/ 	.byte	0x04, 0x17
        /*004a*/ 	.short	(.L_42 - .L_41)
.L_41:
        /*004c*/ 	.word	0x00000000
        /*0050*/ 	.short	0x0000
        /*0052*/ 	.short	0x0000
        /*0054*/ 	.byte	0x00, 0xf5, 0x21, 0x00


	//----- nvinfo : EIATTR_SPARSE_MMA_MASK
	.align		4
.L_42:
        /*0058*/ 	.byte	0x03, 0x50
        /*005a*/ 	.short	0x0000


	//----- nvinfo : EIATTR_MAXREG_COUNT
	.align		4
        /*005c*/ 	.byte	0x03, 0x1b
        /*005e*/ 	.short	0x00ff


	//----- nvinfo : EIATTR_EXTERNS
	.align		4
        /*0060*/ 	.byte	0x04, 0x0f
        /*0062*/ 	.short	(.L_44 - .L_43)


	//   ....[0]....
	.align		4
.L_43:
        /*0064*/ 	.word	index@(malloc)


	//   ....[1]....
	.align		4
        /*0068*/ 	.word	index@(vprintf)


	//   ....[2]....
	.align		4
        /*006c*/ 	.word	index@(free)


	//----- nvinfo : EIATTR_MERCURY_ISA_VERSION
	.align		4
.L_44:
        /*0070*/ 	.byte	0x03, 0x5f
        /*0072*/ 	.short	0x0101


	//----- nvinfo : EIATTR_VRC_CTA_INIT_COUNT
	.align		4
        /*0074*/ 	.byte	0x02, 0x4a
	.zero		1
	.zero		1


	//----- nvinfo : EIATTR_SYSCALL_OFFSETS
	.align		4
        /*0078*/ 	.byte	0x04, 0x46
        /*007a*/ 	.short	(.L_46 - .L_45)


	//   ....[0]....
.L_45:
        /*007c*/ 	.word	0x000002f0


	//   ....[1]....
        /*0080*/ 	.word	0x000009b0


	//   ....[2]....
        /*0084*/ 	.word	0x00001310


	//   ....[3]....
        /*0088*/ 	.word	0x00001370


	//   ....[4]....
        /*008c*/ 	.word	0x000021b0


	//   ....[5]....
        /*0090*/ 	.word	0x00002e20


	//----- nvinfo : EIATTR_EXIT_INSTR_OFFSETS
	.align		4
.L_46:
        /*0094*/ 	.byte	0x04, 0x1c
        /*0096*/ 	.short	(.L_48 - .L_47)


	//   ....[0]....
.L_47:
        /*0098*/ 	.word	0x00002e90


	//----- nvinfo : EIATTR_CRS_STACK_SIZE
	.align		4
.L_48:
        /*009c*/ 	.byte	0x04, 0x1e
        /*009e*/ 	.short	(.L_50 - .L_49)
.L_49:
        /*00a0*/ 	.word	0x00000000


	//----- nvinfo : EIATTR_CBANK_PARAM_SIZE
	.align		4
.L_50:
        /*00a4*/ 	.byte	0x03, 0x19
        /*00a6*/ 	.short	0x0020


	//----- nvinfo : EIATTR_PARAM_CBANK
	.align		4
        /*00a8*/ 	.byte	0x04, 0x0a
        /*00aa*/ 	.short	(.L_52 - .L_51)
	.align		4
.L_51:
        /*00ac*/ 	.word	index@(.nv.constant0._Z17kernel_exhaustivePiiiPcS_)
        /*00b0*/ 	.short	0x0380
        /*00b2*/ 	.short	0x0020


	//----- nvinfo : EIATTR_SW_WAR
	.align		4
.L_52:
        /*00b4*/ 	.byte	0x04, 0x36
        /*00b6*/ 	.short	(.L_54 - .L_53)
.L_53:
        /*00b8*/ 	.word	0x00000008
.L_54:


//--------------------- .nv.callgraph             --------------------------
	.section	.nv.callgraph,"",@"SHT_CUDA_CALLGRAPH"
	.align	4
	.sectionentsize	8
	.align		4
        /*0000*/ 	.word	0x00000000
	.align		4
        /*0004*/ 	.word	0xffffffff
	.align		4
        /*0008*/ 	.word	index@(_Z17kernel_exhaustivePiiiPcS_)
	.align		4
        /*000c*/ 	.word	index@(free)
	.align		4
        /*0010*/ 	.word	index@(_Z17kernel_exhaustivePiiiPcS_)
	.align		4
        /*0014*/ 	.word	index@(vprintf)
	.align		4
        /*0018*/ 	.word	index@(_Z17kernel_exhaustivePiiiPcS_)
	.align		4
        /*001c*/ 	.word	index@(malloc)
	.align		4
        /*0020*/ 	.word	0x00000000
	.align		4
        /*0024*/ 	.word	0xfffffffe
	.align		4
        /*0028*/ 	.word	0x00000000
	.align		4
        /*002c*/ 	.word	0xfffffffd
	.align		4
        /*0030*/ 	.word	0x00000000
	.align		4
        /*0034*/ 	.word	0xfffffffc


//--------------------- .nv.constant4             --------------------------
	.section	.nv.constant4,"a",@progbits
	.align	8
	.align		8
.nv.constant4:
        /*0000*/ 	.dword	$str
	.align		8
        /*0008*/ 	.dword	$str$1
	.align		8
        /*0010*/ 	.dword	$str$2
	.align		8
        /*0018*/ 	.dword	malloc
	.align		8
        /*0020*/ 	.dword	vprintf
	.align		8
        /*0028*/ 	.dword	free


//--------------------- .text._Z26reduceCompleteUnrollWarps8PiS_i --------------------------
	.section	.text._Z26reduceCompleteUnrollWarps8PiS_i,"ax",@progbits
	.align	128
        .global         _Z26reduceCompleteUnrollWarps8PiS_i
        .type           _Z26reduceCompleteUnrollWarps8PiS_i,@function
        .size           _Z26reduceCompleteUnrollWarps8PiS_i,(.L_x_61 - _Z26reduceCompleteUnrollWarps8PiS_i)
        .other          _Z26reduceCompleteUnrollWarps8PiS_i,@"STO_CUDA_ENTRY STV_DEFAULT"
_Z26reduceCompleteUnrollWarps8PiS_i:
.text._Z26reduceCompleteUnrollWarps8PiS_i:
[----:B------:R-:W-:Y:S01]  /*0000*/  LDC R1, c[0x0][0x37c] ;  /* 0x0000df00ff017b82 */ /* 0x000fe20000000800 */
[----:B------:R-:W0:Y:S07]  /*0010*/  S2R R0, SR_CTAID.X ;  /* 0x0000000000007919 */ /* 0x000e2e0000002500 */
[----:B------:R-:W0:Y:S01]  /*0020*/  LDC R11, c[0x0][0x360] ;  /* 0x0000d800ff0b7b82 */ /* 0x000e220000000800 */
[----:B------:R-:W1:Y:S01]  /*0030*/  LDCU UR6, c[0x0][0x390] ;  /* 0x00007200ff0677ac */ /* 0x000e620008000800 */
[----:B------:R-:W-:Y:S01]  /*0040*/  BSSY.RECONVERGENT B0, `(.L_x_0) ;  /* 0x0000042000007945 */ /* 0x000fe20003800200 */
[----:B------:R-:W2:Y:S01]  /*0050*/  S2R R10, SR_TID.X ;  /* 0x00000000000a7919 */ /* 0x000ea20000002100 */
[----:B------:R-:W3:Y:S04]  /*0060*/  LDCU.64 UR4, c[0x0][0x358] ;  /* 0x00006b00ff0477ac */ /* 0x000ee80008000a00 */
[----:B------:R-:W4:Y:S01]  /*0070*/  LDC.64 R8, c[0x0][0x380] ;  /* 0x0000e000ff087b82 */ /* 0x000f220000000a00 */
[----:B0-----:R-:W-:-:S04]  /*0080*/  IMAD R13, R0, R11, RZ ;  /* 0x0000000b000d7224 */ /* 0x001fc800078e02ff */
[----:B------:R-:W-:-:S04]  /*0090*/  IMAD.SHL.U32 R13, R13, 0x8, RZ ;  /* 0x000000080d0d7824 */ /* 0x000fc800078e00ff */
[----:B--2---:R-:W-:-:S04]  /*00a0*/  IMAD.IADD R4, R13, 0x1, R10 ;  /* 0x000000010d047824 */ /* 0x004fc800078e020a */
[----:B------:R-:W-:Y:S02]  /*00b0*/  IMAD R22, R11, 0x7, R4 ;  /* 0x000000070b167824 */ /* 0x000fe400078e0204 */
[----:B----4-:R-:W-:-:S03]  /*00c0*/  IMAD.WIDE.U32 R2, R4, 0x4, R8 ;  /* 0x0000000404027825 */ /* 0x010fc600078e0008 */
[----:B-1----:R-:W-:-:S13]  /*00d0*/  ISETP.GE.U32.AND P0, PT, R22, UR6, PT ;  /* 0x0000000616007c0c */ /* 0x002fda000bf06070 */
[----:B---3--:R-:W-:Y:S05]  /*00e0*/  @P0 BRA `(.L_x_1) ;  /* 0x0000000000580947 */ /* 0x008fea0003800000 */
[----:B------:R-:W-:Y:S02]  /*00f0*/  IMAD R20, R11, -0x6, R22 ;  /* 0xfffffffa0b147824 */ /* 0x000fe400078e0216 */
[----:B------:R-:W-:-:S04]  /*0100*/  IMAD.WIDE.U32 R22, R22, 0x4, R8 ;  /* 0x0000000416167825 */ /* 0x000fc800078e0008 */
[C---:B------:R-:W-:Y:S01]  /*0110*/  IMAD.IADD R16, R20.reuse, 0x1, R11 ;  /* 0x0000000114107824 */ /* 0x040fe200078e020b */
[----:B------:R1:W5:Y:S01]  /*0120*/  LDG.E R15, desc[UR4][R22.64] ;  /* 0x00000004160f7981 */ /* 0x000362000c1e1900 */
[----:B------:R-:W-:-:S04]  /*0130*/  IMAD.WIDE.U32 R20, R20, 0x4, R8 ;  /* 0x0000000414147825 */ /* 0x000fc800078e0008 */
[--C-:B------:R-:W-:Y:S01]  /*0140*/  IMAD.IADD R18, R16, 0x1, R11.reuse ;  /* 0x0000000110127824 */ /* 0x100fe200078e020b */
[----:B------:R1:W5:Y:S03]  /*0150*/  LDG.E R12, desc[UR4][R20.64] ;  /* 0x00000004140c7981 */ /* 0x000366000c1e1900 */
[----:B------:R-:W-:-:S04]  /*0160*/  IMAD.IADD R4, R18, 0x1, R11 ;  /* 0x0000000112047824 */ /* 0x000fc800078e020b */
[----:B------:R-:W-:Y:S02]  /*0170*/  IMAD.IADD R6, R4, 0x1, R11 ;  /* 0x0000000104067824 */ /* 0x000fe400078e020b */
[----:B------:R-:W-:Y:S01]  /*0180*/  IMAD.WIDE.U32 R16, R16, 0x4, R8 ;  /* 0x0000000410107825 */ /* 0x000fe200078e0008 */
[----:B------:R1:W5:Y:S03]  /*0190*/  LDG.E R21, desc[UR4][R2.64] ;  /* 0x0000000402157981 */ /* 0x000366000c1e1900 */
[----:B------:R-:W-:Y:S01]  /*01a0*/  IMAD.IADD R25, R6, 0x1, R11 ;  /* 0x0000000106197824 */ /* 0x000fe200078e020b */
[----:B------:R1:W5:Y:S01]  /*01b0*/  LDG.E R14, desc[UR4][R16.64] ;  /* 0x00000004100e7981 */ /* 0x000362000c1e1900 */
[----:B------:R-:W-:-:S04]  /*01c0*/  IMAD.WIDE.U32 R18, R18, 0x4, R8 ;  /* 0x0000000412127825 */ /* 0x000fc800078e0008 */
[--C-:B------:R-:W-:Y:S02]  /*01d0*/  IMAD.WIDE.U32 R4, R4, 0x4, R8.reuse ;  /* 0x0000000404047825 */ /* 0x100fe400078e0008 */
[----:B------:R1:W5:Y:S02]  /*01e0*/  LDG.E R19, desc[UR4][R18.64] ;  /* 0x0000000412137981 */ /* 0x000364000c1e1900 */
[--C-:B------:R-:W-:Y:S02]  /*01f0*/  IMAD.WIDE.U32 R6, R6, 0x4, R8.reuse ;  /* 0x0000000406067825 */ /* 0x100fe400078e0008 */
[----:B------:R1:W5:Y:S02]  /*0200*/  LDG.E R26, desc[UR4][R4.64] ;  /* 0x00000004041a7981 */ /* 0x000364000c1e1900 */
[----:B------:R-:W-:Y:S02]  /*0210*/  IMAD.WIDE.U32 R8, R25, 0x4, R8 ;  /* 0x0000000419087825 */ /* 0x000fe400078e0008 */
[----:B------:R1:W5:Y:S04]  /*0220*/  LDG.E R28, desc[UR4][R6.64] ;  /* 0x00000004061c7981 */ /* 0x000368000c1e1900 */
[----:B------:R1:W5:Y:S01]  /*0230*/  LDG.E R20, desc[UR4][R8.64] ;  /* 0x0000000408147981 */ /* 0x000362000c1e1900 */
[----:B------:R-:W-:Y:S05]  /*0240*/  BRA `(.L_x_2) ;  /* 0x0000000000847947 */ /* 0x000fea0003800000 */
.L_x_1:
[----:B------:R-:W-:Y:S01]  /*0250*/  IMAD R22, R11, -0x6, R22 ;  /* 0xfffffffa0b167824 */ /* 0x000fe200078e0216 */
[----:B------:R-:W-:Y:S01]  /*0260*/  ISETP.GE.U32.AND P0, PT, R4, UR6, PT ;  /* 0x0000000604007c0c */ /* 0x000fe2000bf06070 */
[----:B------:R-:W-:Y:S02]  /*0270*/  IMAD.MOV.U32 R12, RZ, RZ, RZ ;  /* 0x000000ffff0c7224 */ /* 0x000fe400078e00ff */
[C-C-:B------:R-:W-:Y:S01]  /*0280*/  IMAD.IADD R24, R22.reuse, 0x1, R11.reuse ;  /* 0x0000000116187824 */ /* 0x140fe200078e020b */
[----:B------:R-:W-:Y:S01]  /*0290*/  ISETP.GE.U32.AND P1, PT, R22, UR6, PT ;  /* 0x0000000616007c0c */ /* 0x000fe2000bf26070 */
[----:B------:R-:W-:Y:S02]  /*02a0*/  IMAD.MOV.U32 R14, RZ, RZ, RZ ;  /* 0x000000ffff0e7224 */ /* 0x000fe400078e00ff */
[C---:B------:R-:W-:Y:S01]  /*02b0*/  IMAD.IADD R5, R24.reuse, 0x1, R11 ;  /* 0x0000000118057824 */ /* 0x040fe200078e020b */
[----:B------:R-:W-:-:S03]  /*02c0*/  ISETP.GE.U32.AND P2, PT, R24, UR6, PT ;  /* 0x0000000618007c0c */ /* 0x000fc6000bf46070 */
[C---:B------:R-:W-:Y:S01]  /*02d0*/  IMAD.IADD R6, R5.reuse, 0x1, R11 ;  /* 0x0000000105067824 */ /* 0x040fe200078e020b */
[----:B------:R-:W-:-:S03]  /*02e0*/  ISETP.GE.U32.AND P3, PT, R5, UR6, PT ;  /* 0x0000000605007c0c */ /* 0x000fc6000bf66070 */
[C---:B------:R-:W-:Y:S01]  /*02f0*/  IMAD.IADD R16, R6.reuse, 0x1, R11 ;  /* 0x0000000106107824 */ /* 0x040fe200078e020b */
[----:B------:R-:W-:Y:S01]  /*0300*/  ISETP.GE.U32.AND P4, PT, R6, UR6, PT ;  /* 0x0000000606007c0c */ /* 0x000fe2000bf86070 */
[----:B------:R-:W-:-:S03]  /*0310*/  @!P1 IMAD.WIDE.U32 R22, R22, 0x4, R8 ;  /* 0x0000000416169825 */ /* 0x000fc600078e0008 */
[C---:B------:R-:W-:Y:S01]  /*0320*/  ISETP.GE.U32.AND P5, PT, R16.reuse, UR6, PT ;  /* 0x0000000610007c0c */ /* 0x040fe2000bfa6070 */
[----:B------:R-:W-:Y:S01]  /*0330*/  IMAD.IADD R15, R16, 0x1, R11 ;  /* 0x00000001100f7824 */ /* 0x000fe200078e020b */
[----:B------:R-:W-:Y:S01]  /*0340*/  CS2R R20, SRZ ;  /* 0x0000000000147805 */ /* 0x000fe2000001ff00 */
[--C-:B------:R-:W-:Y:S01]  /*0350*/  @!P2 IMAD.WIDE.U32 R24, R24, 0x4, R8.reuse ;  /* 0x000000041818a825 */ /* 0x100fe200078e0008 */
[----:B------:R0:W5:Y:S02]  /*0360*/  @!P1 LDG.E R12, desc[UR4][R22.64] ;  /* 0x00000004160c9981 */ /* 0x000164000c1e1900 */
[----:B------:R-:W-:Y:S01]  /*0370*/  ISETP.GE.U32.AND P6, PT, R15, UR6, PT ;  /* 0x000000060f007c0c */ /* 0x000fe2000bfc6070 */
[--C-:B------:R-:W-:Y:S01]  /*0380*/  @!P3 IMAD.WIDE.U32 R4, R5, 0x4, R8.reuse ;  /* 0x000000040504b825 */ /* 0x100fe200078e0008 */
[----:B------:R0:W5:Y:S03]  /*0390*/  @!P2 LDG.E R14, desc[UR4][R24.64] ;  /* 0x00000004180ea981 */ /* 0x000166000c1e1900 */
[--C-:B------:R-:W-:Y:S01]  /*03a0*/  @!P4 IMAD.WIDE.U32 R6, R6, 0x4, R8.reuse ;  /* 0x000000040606c825 */ /* 0x100fe200078e0008 */
[----:B------:R0:W5:Y:S03]  /*03b0*/  @!P0 LDG.E R21, desc[UR4][R2.64] ;  /* 0x0000000402158981 */ /* 0x000166000c1e1900 */
[----:B------:R-:W-:-:S04]  /*03c0*/  @!P5 IMAD.WIDE.U32 R16, R16, 0x4, R8 ;  /* 0x000000041010d825 */ /* 0x000fc800078e0008 */
[----:B------:R-:W-:Y:S02]  /*03d0*/  IMAD.MOV.U32 R19, RZ, RZ, RZ ;  /* 0x000000ffff137224 */ /* 0x000fe400078e00ff */
[----:B------:R-:W-:Y:S02]  /*03e0*/  IMAD.MOV.U32 R26, RZ, RZ, RZ ;  /* 0x000000ffff1a7224 */ /* 0x000fe400078e00ff */
[----:B------:R-:W-:Y:S02]  /*03f0*/  IMAD.MOV.U32 R28, RZ, RZ, RZ ;  /* 0x000000ffff1c7224 */ /* 0x000fe400078e00ff */
[----:B------:R-:W-:Y:S01]  /*0400*/  @!P6 IMAD.WIDE.U32 R8, R15, 0x4, R8 ;  /* 0x000000040f08e825 */ /* 0x000fe200078e0008 */
[----:B------:R0:W5:Y:S04]  /*0410*/  @!P3 LDG.E R19, desc[UR4][R4.64] ;  /* 0x000000040413b981 */ /* 0x000168000c1e1900 */
[----:B------:R0:W5:Y:S04]  /*0420*/  @!P4 LDG.E R26, desc[UR4][R6.64] ;  /* 0x00000004061ac981 */ /* 0x000168000c1e1900 */
[----:B------:R0:W5:Y:S04]  /*0430*/  @!P5 LDG.E R28, desc[UR4][R16.64] ;  /* 0x00000004101cd981 */ /* 0x000168000c1e1900 */
[----:B------:R0:W5:Y:S01]  /*0440*/  @!P6 LDG.E R20, desc[UR4][R8.64] ;  /* 0x000000040814e981 */ /* 0x000162000c1e1900 */
[----:B------:R-:W-:-:S07]  /*0450*/  IMAD.MOV.U32 R15, RZ, RZ, RZ ;  /* 0x000000ffff0f7224 */ /* 0x000fce00078e00ff */
.L_x_2:
[----:B------:R-:W-:Y:S05]  /*0460*/  BSYNC.RECONVERGENT B0 ;  /* 0x0000000000007941 */ /* 0x000fea0003800200 */
.L_x_0:
[----:B-----5:R-:W-:Y:S01]  /*0470*/  VIMNMX3 R15, R20, R15, R28, !PT ;  /* 0x0000000f140f720f */ /* 0x020fe2000780011c */
[----:B01----:R-:W0:Y:S01]  /*0480*/  LDC.64 R4, c[0x0][0x380] ;  /* 0x0000e000ff047b82 */ /* 0x003e220000000a00 */
[C---:B------:R-:W-:Y:S01]  /*0490*/  ISETP.GT.U32.AND P0, PT, R10.reuse, 0x1ff, PT ;  /* 0x000001ff0a00780c */ /* 0x040fe20003f04070 */
[----:B------:R-:W-:Y:S01]  /*04a0*/  BSSY.RECONVERGENT B0, `(.L_x_3) ;  /* 0x0000011000007945 */ /* 0x000fe20003800200 */
[----:B------:R-:W-:Y:S01]  /*04b0*/  VIMNMX R15, PT, PT, R15, R26, !PT ;  /* 0x0000001a0f0f7248 */ /* 0x000fe20007fe0100 */
[----:B------:R-:W-:Y:S01]  /*04c0*/  IMAD.MOV.U32 R6, RZ, RZ, R12 ;  /* 0x000000ffff067224 */ /* 0x000fe200078e000c */
[C---:B------:R-:W-:Y:S02]  /*04d0*/  ISETP.GT.U32.AND P1, PT, R10.reuse, 0xff, PT ;  /* 0x000000ff0a00780c */ /* 0x040fe40003f24070 */
[----:B------:R-:W-:Y:S02]  /*04e0*/  VIMNMX3 R7, R19, R15, R14, !PT ;  /* 0x0000000f1307720f */ /* 0x000fe4000780010e */
[----:B------:R-:W-:-:S02]  /*04f0*/  ISETP.GT.U32.AND P2, PT, R10, 0x7f, PT ;  /* 0x0000007f0a00780c */ /* 0x000fc40003f44070 */
[----:B------:R-:W-:Y:S02]  /*0500*/  ISETP.GT.AND P4, PT, R12, R7, PT ;  /* 0x000000070c00720c */ /* 0x000fe40003f84270 */
[----:B------:R-:W-:Y:S02]  /*0510*/  ISETP.GT.U32.AND P3, PT, R10, 0x3f, PT ;  /* 0x0000003f0a00780c */ /* 0x000fe40003f64070 */
[C---:B------:R-:W-:Y:S02]  /*0520*/  ISETP.LT.U32.OR P0, PT, R11.reuse, 0x400, P0 ;  /* 0x000004000b00780c */ /* 0x040fe40000701470 */
[C---:B------:R-:W-:Y:S02]  /*0530*/  ISETP.LT.U32.OR P1, PT, R11.reuse, 0x200, P1 ;  /* 0x000002000b00780c */ /* 0x040fe40000f21470 */
[C---:B------:R-:W-:Y:S02]  /*0540*/  ISETP.LT.U32.OR P2, PT, R11.reuse, 0x100, P2 ;  /* 0x000001000b00780c */ /* 0x040fe40001741470 */
[----:B------:R-:W-:-:S02]  /*0550*/  ISETP.LT.U32.OR P3, PT, R11, 0x80, P3 ;  /* 0x000000800b00780c */ /* 0x000fc40001f61470 */
[----:B0-----:R-:W-:Y:S01]  /*0560*/  LEA R4, P6, R13, R4, 0x2 ;  /* 0x000000040d047211 */ /* 0x001fe200078c10ff */
[----:B------:R-:W-:-:S12]  /*0570*/  @P4 BRA `(.L_x_4) ;  /* 0x00000000000c4947 */ /* 0x000fd80003800000 */
[----:B------:R-:W-:-:S13]  /*0580*/  ISETP.GT.AND P5, PT, R19, R15, PT ;  /* 0x0000000f1300720c */ /* 0x000fda0003fa4270 */
[-C--:B------:R-:W-:Y:S02]  /*0590*/  @!P5 VIMNMX R6, PT, PT, R15, R14.reuse, !PT ;  /* 0x0000000e0f06d248 */ /* 0x080fe40007fe0100 */
[----:B------:R-:W-:-:S07]  /*05a0*/  @P5 VIMNMX R6, PT, PT, R19, R14, !PT ;  /* 0x0000000e13065248 */ /* 0x000fce0007fe0100 */
.L_x_4:
[----:B------:R-:W-:Y:S05]  /*05b0*/  BSYNC.RECONVERGENT B0 ;  /* 0x0000000000007941 */ /* 0x000fea0003800200 */
.L_x_3:
[----:B------:R-:W-:Y:S01]  /*05c0*/  ISETP.GT.AND P5, PT, R21, R6, PT ;  /* 0x000000061500720c */ /* 0x000fe20003fa4270 */
[----:B------:R-:W-:Y:S01]  /*05d0*/  BSSY.RECONVERGENT B0, `(.L_x_5) ;  /* 0x0000009000007945 */ /* 0x000fe20003800200 */
[----:B------:R-:W-:Y:S02]  /*05e0*/  LEA.HI.X R5, R13, R5, RZ, 0x2, P6 ;  /* 0x000000050d057211 */ /* 0x000fe400030f14ff */
[----:B------:R-:W-:-:S09]  /*05f0*/  ISETP.GT.U32.AND P6, PT, R10, 0x1f, PT ;  /* 0x0000001f0a00780c */ /* 0x000fd20003fc4070 */
[----:B------:R-:W-:Y:S05]  /*0600*/  @P5 BRA `(.L_x_6) ;  /* 0x0000000000145947 */ /* 0x000fea0003800000 */
[----:B------:R-:W-:Y:S01]  /*0610*/  IMAD.MOV.U32 R21, RZ, RZ, R12 ;  /* 0x000000ffff157224 */ /* 0x000fe200078e000c */
[----:B------:R-:W-:Y:S06]  /*0620*/  @P4 BRA `(.L_x_6) ;  /* 0x00000000000c4947 */ /* 0x000fec0003800000 */
[----:B------:R-:W-:-:S13]  /*0630*/  ISETP.GT.AND P4, PT, R19, R15, PT ;  /* 0x0000000f1300720c */ /* 0x000fda0003f84270 */
[-C--:B------:R-:W-:Y:S02]  /*0640*/  @!P4 VIMNMX R21, PT, PT, R15, R14.reuse, !PT ;  /* 0x0000000e0f15c248 */ /* 0x080fe40007fe0100 */
[----:B------:R-:W-:-:S07]  /*0650*/  @P4 VIMNMX R21, PT, PT, R19, R14, !PT ;  /* 0x0000000e13154248 */ /* 0x000fce0007fe0100 */
.L_x_6:
[----:B------:R-:W-:Y:S05]  /*0660*/  BSYNC.RECONVERGENT B0 ;  /* 0x0000000000007941 */ /* 0x000fea0003800200 */
.L_x_5:
[----:B------:R0:W-:Y:S01]  /*0670*/  STG.E desc[UR4][R2.64], R21 ;  /* 0x0000001502007986 */ /* 0x0001e2000c101904 */
[----:B------:R-:W-:Y:S01]  /*0680*/  BSSY.RECONVERGENT B0, `(.L_x_7) ;  /* 0x0000008000007945 */ /* 0x000fe20003800200 */
[----:B------:R-:W-:Y:S01]  /*0690*/  IMAD.WIDE.U32 R6, R10, 0x4, R4 ;  /* 0x000000040a067825 */ /* 0x000fe200078e0004 */
[----:B------:R-:W-:Y:S06]  /*06a0*/  BAR.SYNC.DEFER_BLOCKING 0x0 ;  /* 0x0000000000007b1d */ /* 0x000fec0000010000 */
[----:B------:R-:W-:Y:S05]  /*06b0*/  @P0 BRA `(.L_x_8) ;  /* 0x0000000000100947 */ /* 0x000fea0003800000 */
[----:B0-----:R-:W2:Y:S04]  /*06c0*/  LDG.E R2, desc[UR4][R6.64] ;  /* 0x0000000406027981 */ /* 0x001ea8000c1e1900 */
[----:B------:R-:W2:Y:S02]  /*06d0*/  LDG.E R3, desc[UR4][R6.64+0x800] ;  /* 0x0008000406037981 */ /* 0x000ea4000c1e1900 */
[----:B--2---:R-:W-:-:S05]  /*06e0*/  VIMNMX R3, PT, PT, R2, R3, !PT ;  /* 0x0000000302037248 */ /* 0x004fca0007fe0100 */
[----:B------:R1:W-:Y:S02]  /*06f0*/  STG.E desc[UR4][R6.64], R3 ;  /* 0x0000000306007986 */ /* 0x0003e4000c101904 */
.L_x_8:
[----:B------:R-:W-:Y:S05]  /*0700*/  BSYNC.RECONVERGENT B0 ;  /* 0x0000000000007941 */ /* 0x000fea0003800200 */
.L_x_7:
[----:B------:R-:W-:Y:S06]  /*0710*/  BAR.SYNC.DEFER_BLOCKING 0x0 ;  /* 0x0000000000007b1d */ /* 0x000fec0000010000 */
[----:B------:R-:W-:Y:S04]  /*0720*/  BSSY.RECONVERGENT B0, `(.L_x_9) ;  /* 0x0000006000007945 */ /* 0x000fe80003800200 */
[----:B------:R-:W-:Y:S05]  /*0730*/  @P1 BRA `(.L_x_10) ;  /* 0x0000000000101947 */ /* 0x000fea0003800000 */
[----:B0-----:R-:W2:Y:S04]  /*0740*/  LDG.E R2, desc[UR4][R6.64] ;  /* 0x0000000406027981 */ /* 0x001ea8000c1e1900 */
[----:B-1----:R-:W2:Y:S02]  /*0750*/  LDG.E R3, desc[UR4][R6.64+0x400] ;  /* 0x0004000406037981 */ /* 0x002ea4000c1e1900 */
[----:B--2---:R-:W-:-:S05]  /*0760*/  VIMNMX R3, PT, PT, R2, R3, !PT ;  /* 0x0000000302037248 */ /* 0x004fca0007fe0100 */
[----:B------:R2:W-:Y:S02]  /*0770*/  STG.E desc[UR4][R6.64], R3 ;  /* 0x0000000306007986 */ /* 0x0005e4000c101904 */
.L_x_10:
[----:B------:R-:W-:Y:S05]  /*0780*/  BSYNC.RECONVERGENT B0 ;  /* 0x0000000000007941 */ /* 0x000fea0003800200 */
.L_x_9:
[----:B------:R-:W-:Y:S06]  /*0790*/  BAR.SYNC.DEFER_BLOCKING 0x0 ;  /* 0x0000000000007b1d */ /* 0x000fec0000010000 */
[----:B------:R-:W-:Y:S04]  /*07a0*/  BSSY.RECONVERGENT B0, `(.L_x_11) ;  /* 0x0000006000007945 */ /* 0x000fe80003800200 */
[----:B------:R-:W-:Y:S05]  /*07b0*/  @P2 BRA `(.L_x_12) ;  /* 0x0000000000102947 */ /* 0x000fea0003800000 */
[----:B0-----:R-:W3:Y:S04]  /*07c0*/  LDG.E R2, desc[UR4][R6.64] ;  /* 0x0000000406027981 */ /* 0x001ee8000c1e1900 */
[----:B-12---:R-:W3:Y:S02]  /*07d0*/  LDG.E R3, desc[UR4][R6.64+0x200] ;  /* 0x0002000406037981 */ /* 0x006ee4000c1e1900 */
[----:B---3--:R-:W-:-:S05]  /*07e0*/  VIMNMX R3, PT, PT, R2, R3, !PT ;  /* 0x0000000302037248 */ /* 0x008fca0007fe0100 */
[----:B------:R3:W-:Y:S02]  /*07f0*/  STG.E desc[UR4][R6.64], R3 ;  /* 0x0000000306007986 */ /* 0x0007e4000c101904 */
.L_x_12:
[----:B------:R-:W-:Y:S05]  /*0800*/  BSYNC.RECONVERGENT B0 ;  /* 0x0000000000007941 */ /* 0x000fea0003800200 */
.L_x_11:
[----:B------:R-:W-:Y:S06]  /*0810*/  BAR.SYNC.DEFER_BLOCKING 0x0 ;  /* 0x0000000000007b1d */ /* 0x000fec0000010000 */
[----:B------:R-:W-:Y:S04]  /*0820*/  BSSY.RECONVERGENT B0, `(.L_x_13) ;  /* 0x0000007000007945 */ /* 0x000fe80003800200 */
[----:B------:R-:W-:Y:S05]  /*0830*/  @P3 BRA `(.L_x_14) ;  /* 0x0000000000143947 */ /* 0x000fea0003800000 */
[----:B0-----:R-:W4:Y:S04]  /*0840*/  LDG.E R2, desc[UR4][R6.64] ;  /* 0x0000000406027981 */ /* 0x001f28000c1e1900 */
[----:B-123--:R-:W4:Y:S02]  /*0850*/  LDG.E R3, desc[UR4][R6.64+0x100] ;  /* 0x0001000406037981 */ /* 0x00ef24000c1e1900 */
[----:B----4-:R-:W-:-:S05]  /*0860*/  VIMNMX R3, PT, PT, R2, R3, !PT ;  /* 0x0000000302037248 */ /* 0x010fca0007fe0100 */
[----:B------:R-:W-:-:S05]  /*0870*/  IMAD.IADD R3, R2, 0x1, R3 ;  /* 0x0000000102037824 */ /* 0x000fca00078e0203 */
[----:B------:R4:W-:Y:S02]  /*0880*/  STG.E desc[UR4][R6.64], R3 ;  /* 0x0000000306007986 */ /* 0x0009e4000c101904 */
.L_x_14:
[----:B------:R-:W-:Y:S05]  /*0890*/  BSYNC.RECONVERGENT B0 ;  /* 0x0000000000007941 */ /* 0x000fea0003800200 */
.L_x_13:
[----:B------:R-:W-:Y:S06]  /*08a0*/  BAR.SYNC.DEFER_BLOCKING 0x0 ;  /* 0x0000000000007b1d */ /* 0x000fec0000010000 */
[----:B------:R-:W-:Y:S05]  /*08b0*/  @P6 EXIT ;  /* 0x000000000000694d */ /* 0x000fea0003800000 */
[----:B0-----:R-:W5:Y:S04]  /*08c0*/  LDG.E.STRONG.SYS R2, desc[UR4][R6.64] ;  /* 0x0000000406027981 */ /* 0x001f68000c1f5900 */
[----:B-1234-:R-:W5:Y:S02]  /*08d0*/  LDG.E.STRONG.SYS R3, desc[UR4][R6.64+0x80] ;  /* 0x0000800406037981 */ /* 0x01ef64000c1f5900 */
[----:B-----5:R-:W-:-:S13]  /*08e0*/  ISETP.GT.AND P0, PT, R2, R3, PT ;  /* 0x000000030200720c */ /* 0x020fda0003f04270 */
[----:B------:R-:W2:Y:S04]  /*08f0*/  @P0 LDG.E.STRONG.SYS R3, desc[UR4][R6.64] ;  /* 0x0000000406030981 */ /* 0x000ea8000c1f5900 */
[----:B------:R-:W2:Y:S04]  /*0900*/  @!P0 LDG.E.STRONG.SYS R3, desc[UR4][R6.64+0x80] ;  /* 0x0000800406038981 */ /* 0x000ea8000c1f5900 */
[----:B--2---:R0:W-:Y:S04]  /*0910*/  STG.E.STRONG.SYS desc[UR4][R6.64], R3 ;  /* 0x0000000306007986 */ /* 0x0041e8000c115904 */
[----:B------:R-:W2:Y:S04]  /*0920*/  LDG.E.STRONG.SYS R2, desc[UR4][R6.64] ;  /* 0x0000000406027981 */ /* 0x000ea8000c1f5900 */
[----:B------:R-:W2:Y:S02]  /*0930*/  LDG.E.STRONG.SYS R9, desc[UR4][R6.64+0x40] ;  /* 0x0000400406097981 */ /* 0x000ea4000c1f5900 */
[----:B--2---:R-:W-:-:S13]  /*0940*/  ISETP.GT.AND P0, PT, R2, R9, PT ;  /* 0x000000090200720c */ /* 0x004fda0003f04270 */
        /* <DEDUP_REMOVED lines=9> */
[----:B------:R-:W3:Y:S04]  /*09e0*/  LDG.E.STRONG.SYS R2, desc[UR4][R6.64] ;  /* 0x0000000406027981 */ /* 0x000ee8000c1f5900 */
[----:B0-----:R-:W3:Y:S02]  /*09f0*/  LDG.E.STRONG.SYS R3, desc[UR4][R6.64+0x10] ;  /* 0x0000100406037981 */ /* 0x001ee4000c1f5900 */
[----:B---3--:R-:W-:-:S13]  /*0a00*/  ISETP.GT.AND P0, PT, R2, R3, PT ;  /* 0x000000030200720c */ /* 0x008fda0003f04270 */
[----:B------:R-:W3:Y:S04]  /*0a10*/  @P0 LDG.E.STRONG.SYS R3, desc[UR4][R6.64] ;  /* 0x0000000406030981 */ /* 0x000ee8000c1f5900 */
[----:B------:R-:W3:Y:S04]  /*0a20*/  @!P0 LDG.E.STRONG.SYS R3, desc[UR4][R6.64+0x10] ;  /* 0x0000100406038981 */ /* 0x000ee8000c1f5900 */
[----:B---3--:R0:W-:Y:S04]  /*0a30*/  STG.E.STRONG.SYS desc[UR4][R6.64], R3 ;  /* 0x0000000306007986 */ /* 0x0081e8000c115904 */
[----:B------:R-:W3:Y:S04]  /*0a40*/  LDG.E.STRONG.SYS R2, desc[UR4][R6.64] ;  /* 0x0000000406027981 */ /* 0x000ee8000c1f5900 */
[----:B-1----:R-:W3:Y:S02]  /*0a50*/  LDG.E.STRONG.SYS R9, desc[UR4][R6.64+0x8] ;  /* 0x0000080406097981 */ /* 0x002ee4000c1f5900 */
[----:B---3--:R-:W-:-:S13]  /*0a60*/  ISETP.GT.AND P0, PT, R2, R9, PT ;  /* 0x000000090200720c */ /* 0x008fda0003f04270 */
[----:B------:R-:W3:Y:S04]  /*0a70*/  @P0 LDG.E.STRONG.SYS R9, desc[UR4][R6.64] ;  /* 0x0000000406090981 */ /* 0x000ee8000c1f5900 */
[----:B------:R-:W3:Y:S04]  /*0a80*/  @!P0 LDG.E.STRONG.SYS R9, desc[UR4][R6.64+0x8] ;  /* 0x0000080406098981 */ /* 0x000ee8000c1f5900 */
[----:B---3--:R0:W-:Y:S04]  /*0a90*/  STG.E.STRONG.SYS desc[UR4][R6.64], R9 ;  /* 0x0000000906007986 */ /* 0x0081e8000c115904 */
[----:B------:R-:W3:Y:S04]  /*0aa0*/  LDG.E.STRONG.SYS R2, desc[UR4][R6.64] ;  /* 0x0000000406027981 */ /* 0x000ee8000c1f5900 */
[----:B--2---:R-:W3:Y:S02]  /*0ab0*/  LDG.E.STRONG.SYS R11, desc[UR4][R6.64+0x4] ;  /* 0x00000404060b7981 */ /* 0x004ee4000c1f5900 */
[----:B---3--:R-:W-:-:S13]  /*0ac0*/  ISETP.GT.AND P0, PT, R2, R11, PT ;  /* 0x0000000b0200720c */ /* 0x008fda0003f04270 */
[----:B------:R-:W2:Y:S04]  /*0ad0*/  @P0 LDG.E.STRONG.SYS R11, desc[UR4][R6.64] ;  /* 0x00000004060b0981 */ /* 0x000ea8000c1f5900 */
[----:B------:R-:W2:Y:S01]  /*0ae0*/  @!P0 LDG.E.STRONG.SYS R11, desc[UR4][R6.64+0x4] ;  /* 0x00000404060b8981 */ /* 0x000ea2000c1f5900 */
[----:B------:R-:W-:-:S03]  /*0af0*/  ISETP.NE.AND P0, PT, R10, RZ, PT ;  /* 0x000000ff0a00720c */ /* 0x000fc60003f05270 */
[----:B--2---:R0:W-:Y:S10]  /*0b00*/  STG.E.STRONG.SYS desc[UR4][R6.64], R11 ;  /* 0x0000000b06007986 */ /* 0x0041f4000c115904 */
[----:B------:R-:W-:Y:S05]  /*0b10*/  @P0 EXIT ;  /* 0x000000000000094d */ /* 0x000fea0003800000 */
[----:B------:R-:W2:Y:S01]  /*0b20*/  LDG.E R5, desc[UR4][R4.64] ;  /* 0x0000000404057981 */ /* 0x000ea2000c1e1900 */
[----:B0-----:R-:W0:Y:S02]  /*0b30*/  LDC.64 R2, c[0x0][0x388] ;  /* 0x0000e200ff027b82 */ /* 0x001e240000000a00 */
[----:B0-----:R-:W-:-:S05]  /*0b40*/  IMAD.WIDE.U32 R2, R0, 0x4, R2 ;  /* 0x0000000400027825 */ /* 0x001fca00078e0002 */
[----:B--2---:R-:W-:Y:S01]  /*0b50*/  STG.E desc[UR4][R2.64], R5 ;  /* 0x0000000502007986 */ /* 0x004fe2000c101904 */
[----:B------:R-:W-:Y:S05]  /*0b60*/  EXIT ;  /* 0x000000000000794d */ /* 0x000fea0003800000 */
.L_x_15:
[----:B------:R-:W-:-:S00]  /*0b70*/  BRA `(.L_x_15) ;  /* 0xfffffffc00fc7947 */ /* 0x000fc0000383ffff */
[----:B------:R-:W-:-:S00]  /*0b80*/  NOP ;  /* 0x0000000000007918 */ /* 0x000fc00000000000 */
[----:B------:R-:W-:-:S00]  /*0b90*/  NOP ;  /* 0x0000000000007918 */ /* 0x000fc00000000000 */
[----:B------:R-:W-:-:S00]  /*0ba0*/  NOP ;  /* 0x0000000000007918 */ /* 0x000fc00000000000 */
[----:B------:R-:W-:-:S00]  /*0bb0*/  NOP ;  /* 0x0000000000007918 */ /* 0x000fc00000000000 */
[----:B------:R-:W-:-:S00]  /*0bc0*/  NOP ;  /* 0x0000000000007918 */ /* 0x000fc00000000000 */
[----:B------:R-:W-:-:S00]  /*0bd0*/  NOP ;  /* 0x0000000000007918 */ /* 0x000fc00000000000 */
[----:B------:R-:W-:-:S00]  /*0be0*/  NOP ;  /* 0x0000000000007918 */ /* 0x000fc00000000000 */
[----:B------:R-:W-:-:S00]  /*0bf0*/  NOP ;  /* 0x0000000000007918 */ /* 0x000fc00000000000 */
.L_x_61:


//--------------------- .text._Z17kernel_exhaustivePiiiPcS_ --------------------------
	.section	.text._Z17kernel_exhaustivePiiiPcS_,"ax",@progbits
	.align	128
        .global         _Z17kernel_exhaustivePiiiPcS_
        .type           _Z17kernel_exhaustivePiiiPcS_,@function
        .size           _Z17kernel_exhaustivePiiiPcS_,(.L_x_62 - _Z17kernel_exhaustivePiiiPcS_)
        .other          _Z17kernel_exhaustivePiiiPcS_,@"STO_CUDA_ENTRY STV_DEFAULT"
_Z17kernel_exhaustivePiiiPcS_:
.text._Z17kernel_exhaustivePiiiPcS_:
[----:B------:R-:W0:Y:S01]  /*0000*/  LDC R1, c[0x0][0x37c] ;  /* 0x0000df00ff017b82 */ /* 0x000e220000000800 */
[----:B------:R-:W1:Y:S01]  /*0010*/  S2R R3, SR_TID.X ;  /* 0x0000000000037919 */ /* 0x000e620000002100 */
[----:B------:R-:W2:Y:S06]  /*0020*/  LDCU UR5, c[0x0][0x2fc] ;  /* 0x00005f80ff0577ac */ /* 0x000eac0008000800 */
[----:B------:R-:W1:Y:S01]  /*0030*/  S2UR UR4, SR_CTAID.X ;  /* 0x00000000000479c3 */ /* 0x000e620000002500 */
[----:B------:R-:W-:Y:S02]  /*0040*/  IMAD.MOV.U32 R5, RZ, RZ, 0x3dc6b27f ;  /* 0x3dc6b27fff057424 */ /* 0x000fe400078e00ff */
[----:B0-----:R-:W-:Y:S01]  /*0050*/  VIADD R1, R1, 0xfffffff8 ;  /* 0xfffffff801017836 */ /* 0x001fe20000000000 */
[----:B------:R-:W0:Y:S04]  /*0060*/  LDCU.64 UR36, c[0x0][0x358] ;  /* 0x00006b00ff2477ac */ /* 0x000e280008000a00 */
[----:B------:R-:W1:Y:S02]  /*0070*/  LDC R18, c[0x0][0x360] ;  /* 0x0000d800ff127b82 */ /* 0x000e640000000800 */
[----:B-1----:R-:W-:Y:S01]  /*0080*/  IMAD R18, R18, UR4, R3 ;  /* 0x0000000412127c24 */ /* 0x002fe2000f8e0203 */
[----:B------:R-:W1:Y:S04]  /*0090*/  LDCU UR4, c[0x0][0x2f8] ;  /* 0x00005f00ff0477ac */ /* 0x000e680008000800 */
[----:B------:R-:W-:-:S02]  /*00a0*/  ISETP.GE.AND P0, PT, R18, 0x1, PT ;  /* 0x000000011200780c */ /* 0x000fc40003f06270 */
[----:B------:R-:W-:-:S11]  /*00b0*/  I2FP.F32.S32 R0, R18 ;  /* 0x0000001200007245 */ /* 0x000fd60000201400 */
[----:B------:R-:W-:-:S04]  /*00c0*/  @!P0 FMUL R0, R0, 8388608 ;  /* 0x4b00000000008820 */ /* 0x000fc80000400000 */
[----:B------:R-:W-:-:S05]  /*00d0*/  VIADD R2, R0, 0xc0cafb0d ;  /* 0xc0cafb0d00027836 */ /* 0x000fca0000000000 */
[----:B------:R-:W-:-:S05]  /*00e0*/  LOP3.LUT R3, R2, 0xff800000, RZ, 0xc0, !PT ;  /* 0xff80000002037812 */ /* 0x000fca00078ec0ff */
[----:B------:R-:W-:Y:S01]  /*00f0*/  IMAD.IADD R2, R0, 0x1, -R3 ;  /* 0x0000000100027824 */ /* 0x000fe200078e0a03 */
[----:B------:R-:W-:-:S03]  /*0100*/  I2FP.F32.S32 R3, R3 ;  /* 0x0000000300037245 */ /* 0x000fc60000201400 */
[----:B------:R-:W-:Y:S01]  /*0110*/  FADD R4, R2, -1 ;  /* 0xbf80000002047421 */ /* 0x000fe20000000000 */
[----:B------:R-:W-:Y:S02]  /*0120*/  FSEL R2, RZ, -23, P0 ;  /* 0xc1b80000ff027808 */ /* 0x000fe40000000000 */
[----:B------:R-:W-:Y:S01]  /*0130*/  ISETP.GT.U32.AND P0, PT, R0, 0x7f7fffff, PT ;  /* 0x7f7fffff0000780c */ /* 0x000fe20003f04070 */
[C---:B------:R-:W-:Y:S02]  /*0140*/  FFMA R5, R4.reuse, R5, -0.16845393180847167969 ;  /* 0xbe2c7f3004057423 */ /* 0x040fe40000000005 */
[----:B------:R-:W-:Y:S01]  /*0150*/  FFMA R2, R3, 1.1920928955078125e-07, R2 ;  /* 0x3400000003027823 */ /* 0x000fe20000000002 */
[----:B------:R-:W-:Y:S02]  /*0160*/  IMAD.MOV.U32 R3, RZ, RZ, 0x7f800000 ;  /* 0x7f800000ff037424 */ /* 0x000fe400078e00ff */
[----:B------:R-:W-:-:S04]  /*0170*/  FFMA R5, R4, R5, 0.1716887056827545166 ;  /* 0x3e2fcf2a04057423 */ /* 0x000fc80000000005 */
[----:B------:R-:W-:-:S04]  /*0180*/  FFMA R5, R4, R5, -0.17900948226451873779 ;  /* 0xbe374e4304057423 */ /* 0x000fc80000000005 */
[----:B------:R-:W-:-:S04]  /*0190*/  FFMA R5, R4, R5, 0.20512372255325317383 ;  /* 0x3e520bf404057423 */ /* 0x000fc80000000005 */
[----:B------:R-:W-:-:S04]  /*01a0*/  FFMA R5, R4, R5, -0.24046532809734344482 ;  /* 0xbe763c8b04057423 */ /* 0x000fc80000000005 */
[----:B------:R-:W-:-:S04]  /*01b0*/  FFMA R5, R4, R5, 0.28857114911079406738 ;  /* 0x3e93bf9904057423 */ /* 0x000fc80000000005 */
[----:B------:R-:W-:-:S04]  /*01c0*/  FFMA R5, R4, R5, -0.36067417263984680176 ;  /* 0xbeb8aa4904057423 */ /* 0x000fc80000000005 */
[----:B------:R-:W-:-:S04]  /*01d0*/  FFMA R5, R4, R5, 0.48089820146560668945 ;  /* 0x3ef6384a04057423 */ /* 0x000fc80000000005 */
[----:B------:R-:W-:-:S04]  /*01e0*/  FFMA R5, R4, R5, -0.72134751081466674805 ;  /* 0xbf38aa3b04057423 */ /* 0x000fc80000000005 */
[----:B------:R-:W-:-:S04]  /*01f0*/  FMUL R5, R4, R5 ;  /* 0x0000000504057220 */ /* 0x000fc80000400000 */
[----:B------:R-:W-:-:S04]  /*0200*/  FMUL R5, R4, R5 ;  /* 0x0000000504057220 */ /* 0x000fc80000400000 */
[----:B------:R-:W-:-:S04]  /*0210*/  FFMA R5, R4, 1.4426950216293334961, R5 ;  /* 0x3fb8aa3b04057823 */ /* 0x000fc80000000005 */
[----:B------:R-:W-:Y:S01]  /*0220*/  FADD R2, R2, R5 ;  /* 0x0000000502027221 */ /* 0x000fe20000000000 */
[C---:B------:R-:W-:Y:S01]  /*0230*/  @P0 FFMA R2, R0.reuse, R3, +INF ;  /* 0x7f80000000020423 */ /* 0x040fe20000000003 */
[----:B------:R-:W-:Y:S02]  /*0240*/  FSETP.NEU.AND P0, PT, R0, RZ, PT ;  /* 0x000000ff0000720b */ /* 0x000fe40003f0d000 */
[----:B------:R-:W-:Y:S02]  /*0250*/  MOV R3, 0x18 ;  /* 0x0000001800037802 */ /* 0x000fe40000000f00 */
[----:B------:R-:W-:Y:S02]  /*0260*/  FSEL R0, R2, -INF , P0 ;  /* 0xff80000002007808 */ /* 0x000fe40000000000 */
[----:B------:R3:W4:Y:S01]  /*0270*/  LDC.64 R6, c[0x4][R3] ;  /* 0x0100000003067b82 */ /* 0x0007220000000a00 */
[----:B-1----:R-:W-:Y:S01]  /*0280*/  IADD3 R17, P0, PT, R1, UR4, RZ ;  /* 0x0000000401117c10 */ /* 0x002fe2000ff1e0ff */
[----:B------:R-:W1:Y:S04]  /*0290*/  F2I.TRUNC.NTZ R25, R0 ;  /* 0x0000000000197305 */ /* 0x000e68000020f100 */
[----:B--2---:R-:W-:-:S02]  /*02a0*/  IMAD.X R16, RZ, RZ, UR5, P0 ;  /* 0x00000005ff107e24 */ /* 0x004fc400080e06ff */
[----:B-1----:R-:W-:-:S04]  /*02b0*/  VIADD R2, R25, 0x1 ;  /* 0x0000000119027836 */ /* 0x002fc80000000000 */
[--C-:B------:R-:W-:Y:S01]  /*02c0*/  IMAD.MOV.U32 R4, RZ, RZ, R2.reuse ;  /* 0x000000ffff047224 */ /* 0x100fe200078e0002 */
[----:B0--3--:R-:W-:-:S07]  /*02d0*/  SHF.R.S32.HI R5, RZ, 0x1f, R2 ;  /* 0x0000001fff057819 */ /* 0x009fce0000011402 */
[----:B------:R-:W-:-:S07]  /*02e0*/  LEPC R20, `(.L_x_16) ;  /* 0x000000001014794e */ /* 0x000fce0000000000 */
[----:B----4-:R-:W-:Y:S05]  /*02f0*/  CALL.ABS.NOINC R6 ;  /* 0x0000000006007343 */ /* 0x010fea0003c00000 */
.L_x_16:
[----:B------:R-:W-:Y:S01]  /*0300*/  ISETP.GE.AND P0, PT, R25, RZ, PT ;  /* 0x000000ff1900720c */ /* 0x000fe20003f06270 */
[----:B------:R-:W-:Y:S01]  /*0310*/  BSSY.RECONVERGENT B0, `(.L_x_17) ;  /* 0x000005f000007945 */ /* 0x000fe20003800200 */
[----:B------:R-:W-:Y:S02]  /*0320*/  IMAD.MOV.U32 R23, RZ, RZ, R4 ;  /* 0x000000ffff177224 */ /* 0x000fe400078e0004 */
[----:B------:R-:W-:-:S09]  /*0330*/  IMAD.MOV.U32 R24, RZ, RZ, R5 ;  /* 0x000000ffff187224 */ /* 0x000fd200078e0005 */
[----:B------:R-:W-:Y:S05]  /*0340*/  @!P0 BRA `(.L_x_18) ;  /* 0x00000004006c8947 */ /* 0x000fea0003800000 */
[----:B------:R-:W-:Y:S01]  /*0350*/  ISETP.GE.U32.AND P0, PT, R25, 0x3, PT ;  /* 0x000000031900780c */ /* 0x000fe20003f06070 */
[----:B------:R-:W-:Y:S01]  /*0360*/  BSSY.RECONVERGENT B1, `(.L_x_19) ;  /* 0x0000034000017945 */ /* 0x000fe20003800200 */
[----:B------:R-:W-:Y:S02]  /*0370*/  HFMA2 R0, -RZ, RZ, 0, 0 ;  /* 0x00000000ff007431 */ /* 0x000fe400000001ff */
[----:B------:R-:W-:-:S09]  /*0380*/  IMAD.MOV.U32 R3, RZ, RZ, R25 ;  /* 0x000000ffff037224 */ /* 0x000fd200078e0019 */
[----:B------:R-:W-:Y:S05]  /*0390*/  @!P0 BRA `(.L_x_20) ;  /* 0x0000000000c08947 */ /* 0x000fea0003800000 */
[----:B------:R-:W-:Y:S01]  /*03a0*/  IADD3 R6, P0, PT, R23, 0x3, RZ ;  /* 0x0000000317067810 */ /* 0x000fe20007f1e0ff */
[----:B------:R-:W-:Y:S01]  /*03b0*/  BSSY.RECONVERGENT B2, `(.L_x_21) ;  /* 0x000002d000027945 */ /* 0x000fe20003800200 */
[----:B------:R-:W-:Y:S01]  /*03c0*/  LOP3.LUT R0, R2, 0xfffffffc, RZ, 0xc0, !PT ;  /* 0xfffffffc02007812 */ /* 0x000fe200078ec0ff */
[----:B------:R-:W-:Y:S02]  /*03d0*/  IMAD.MOV.U32 R7, RZ, RZ, R25 ;  /* 0x000000ffff077224 */ /* 0x000fe400078e0019 */
[----:B------:R-:W-:Y:S02]  /*03e0*/  IMAD.X R9, RZ, RZ, R24, P0 ;  /* 0x000000ffff097224 */ /* 0x000fe400000e0618 */
[----:B------:R-:W-:-:S07]  /*03f0*/  IMAD.MOV R3, RZ, RZ, -R0 ;  /* 0x000000ffff037224 */ /* 0x000fce00078e0a00 */
.L_x_22:
[C---:B-1----:R-:W-:Y:S01]  /*0400*/  VIADD R5, R7.reuse, 0xffffffff ;  /* 0xffffffff07057836 */ /* 0x042fe20000000000 */
[--C-:B------:R-:W-:Y:S01]  /*0410*/  SHF.R.U32.HI R4, RZ, R7, R18.reuse ;  /* 0x00000007ff047219 */ /* 0x100fe20000011612 */
[C---:B------:R-:W-:Y:S02]  /*0420*/  VIADD R13, R7.reuse, 0xfffffffd ;  /* 0xfffffffd070d7836 */ /* 0x040fe40000000000 */
[----:B------:R-:W-:Y:S01]  /*0430*/  VIADD R11, R7, 0xfffffffe ;  /* 0xfffffffe070b7836 */ /* 0x000fe20000000000 */
[--C-:B------:R-:W-:Y:S01]  /*0440*/  SHF.R.U32.HI R5, RZ, R5, R18.reuse ;  /* 0x00000005ff057219 */ /* 0x100fe20000011612 */
[----:B------:R-:W-:Y:S01]  /*0450*/  IMAD.MOV.U32 R8, RZ, RZ, 0x31 ;  /* 0x00000031ff087424 */ /* 0x000fe200078e00ff */
[--C-:B------:R-:W-:Y:S01]  /*0460*/  SHF.R.U32.HI R13, RZ, R13, R18.reuse ;  /* 0x0000000dff0d7219 */ /* 0x100fe20000011612 */
[----:B------:R-:W-:Y:S01]  /*0470*/  IMAD.MOV.U32 R10, RZ, RZ, 0x30 ;  /* 0x00000030ff0a7424 */ /* 0x000fe200078e00ff */
[----:B------:R-:W-:Y:S01]  /*0480*/  SHF.R.U32.HI R11, RZ, R11, R18 ;  /* 0x0000000bff0b7219 */ /* 0x000fe20000011612 */
[----:B------:R-:W-:Y:S01]  /*0490*/  IMAD.MOV.U32 R12, RZ, RZ, 0x30 ;  /* 0x00000030ff0c7424 */ /* 0x000fe200078e00ff */
[----:B------:R-:W-:Y:S01]  /*04a0*/  LOP3.LUT R4, R4, 0x1, RZ, 0xc0, !PT ;  /* 0x0000000104047812 */ /* 0x000fe200078ec0ff */
[----:B------:R-:W-:Y:S01]  /*04b0*/  IMAD.MOV.U32 R14, RZ, RZ, 0x30 ;  /* 0x00000030ff0e7424 */ /* 0x000fe200078e00ff */
[----:B------:R-:W-:Y:S01]  /*04c0*/  LOP3.LUT R5, R5, 0x1, RZ, 0xc0, !PT ;  /* 0x0000000105057812 */ /* 0x000fe200078ec0ff */
[----:B------:R-:W-:Y:S01]  /*04d0*/  IMAD.MOV.U32 R15, RZ, RZ, 0x31 ;  /* 0x00000031ff0f7424 */ /* 0x000fe200078e00ff */
[----:B------:R-:W-:Y:S01]  /*04e0*/  LOP3.LUT R13, R13, 0x1, RZ, 0xc0, !PT ;  /* 0x000000010d0d7812 */ /* 0x000fe200078ec0ff */
[----:B------:R-:W-:Y:S01]  /*04f0*/  VIADD R3, R3, 0x4 ;  /* 0x0000000403037836 */ /* 0x000fe20000000000 */
[----:B------:R-:W-:Y:S01]  /*0500*/  LOP3.LUT R11, R11, 0x1, RZ, 0xc0, !PT ;  /* 0x000000010b0b7812 */ /* 0x000fe200078ec0ff */
[----:B------:R-:W-:Y:S01]  /*0510*/  VIADD R7, R7, 0xfffffffc ;  /* 0xfffffffc07077836 */ /* 0x000fe20000000000 */
[----:B------:R-:W-:-:S02]  /*0520*/  ISETP.NE.U32.AND P0, PT, R4, 0x1, PT ;  /* 0x000000010400780c */ /* 0x000fc40003f05070 */
[----:B------:R-:W-:Y:S01]  /*0530*/  ISETP.NE.U32.AND P1, PT, R5, 0x1, PT ;  /* 0x000000010500780c */ /* 0x000fe20003f25070 */
[----:B------:R-:W-:Y:S01]  /*0540*/  IMAD.MOV.U32 R5, RZ, RZ, R9 ;  /* 0x000000ffff057224 */ /* 0x000fe200078e0009 */
[----:B------:R-:W-:Y:S01]  /*0550*/  ISETP.NE.U32.AND P3, PT, R13, 0x1, PT ;  /* 0x000000010d00780c */ /* 0x000fe20003f65070 */
[----:B------:R-:W-:Y:S01]  /*0560*/  IMAD.MOV.U32 R13, RZ, RZ, 0x31 ;  /* 0x00000031ff0d7424 */ /* 0x000fe200078e00ff */
[----:B------:R-:W-:Y:S01]  /*0570*/  ISETP.NE.U32.AND P2, PT, R11, 0x1, PT ;  /* 0x000000010b00780c */ /* 0x000fe20003f45070 */
[----:B------:R-:W-:Y:S01]  /*0580*/  IMAD.MOV.U32 R11, RZ, RZ, 0x31 ;  /* 0x00000031ff0b7424 */ /* 0x000fe200078e00ff */
[----:B------:R-:W-:Y:S01]  /*0590*/  MOV R4, R6 ;  /* 0x0000000600047202 */ /* 0x000fe20000000f00 */
[----:B------:R-:W-:-:S04]  /*05a0*/  IMAD.MOV.U32 R6, RZ, RZ, 0x30 ;  /* 0x00000030ff067424 */ /* 0x000fc800078e00ff */
[----:B------:R0:W-:Y:S04]  /*05b0*/  @!P0 ST.E.U8 desc[UR36][R4.64+-0x3], R8 ;  /* 0xfffffd0804008985 */ /* 0x0001e8000c101124 */
[----:B------:R1:W-:Y:S04]  /*05c0*/  @!P1 ST.E.U8 desc[UR36][R4.64+-0x2], R11 ;  /* 0xfffffe0b04009985 */ /* 0x0003e8000c101124 */
[----:B------:R1:W-:Y:S01]  /*05d0*/  @P0 ST.E.U8 desc[UR36][R4.64+-0x3], R10 ;  /* 0xfffffd0a04000985 */ /* 0x0003e2000c101124 */
[----:B0-----:R-:W-:-:S03]  /*05e0*/  @P3 PRMT R8, R6, 0x7610, R8 ;  /* 0x0000761006083816 */ /* 0x001fc60000000008 */
[----:B------:R1:W-:Y:S01]  /*05f0*/  @P1 ST.E.U8 desc[UR36][R4.64+-0x2], R12 ;  /* 0xfffffe0c04001985 */ /* 0x0003e2000c101124 */
[----:B------:R-:W-:Y:S02]  /*0600*/  ISETP.NE.AND P1, PT, R3, RZ, PT ;  /* 0x000000ff0300720c */ /* 0x000fe40003f25270 */
[----:B------:R-:W-:Y:S01]  /*0610*/  IADD3 R6, P0, PT, R4, 0x4, RZ ;  /* 0x0000000404067810 */ /* 0x000fe20007f1e0ff */
[----:B------:R1:W-:Y:S04]  /*0620*/  @!P2 ST.E.U8 desc[UR36][R4.64+-0x1], R13 ;  /* 0xffffff0d0400a985 */ /* 0x0003e8000c101124 */
[----:B------:R1:W-:Y:S01]  /*0630*/  @P2 ST.E.U8 desc[UR36][R4.64+-0x1], R14 ;  /* 0xffffff0e04002985 */ /* 0x0003e2000c101124 */
[----:B------:R-:W-:-:S03]  /*0640*/  IMAD.X R9, RZ, RZ, R5, P0 ;  /* 0x000000ffff097224 */ /* 0x000fc600000e0605 */
[----:B------:R1:W-:Y:S04]  /*0650*/  @!P3 ST.E.U8 desc[UR36][R4.64], R15 ;  /* 0x0000000f0400b985 */ /* 0x0003e8000c101124 */
[----:B------:R1:W-:Y:S01]  /*0660*/  @P3 ST.E.U8 desc[UR36][R4.64], R8 ;  /* 0x0000000804003985 */ /* 0x0003e2000c101124 */
[----:B------:R-:W-:Y:S05]  /*0670*/  @P1 BRA `(.L_x_22) ;  /* 0xfffffffc00601947 */ /* 0x000fea000383ffff */
[----:B------:R-:W-:Y:S05]  /*0680*/  BSYNC.RECONVERGENT B2 ;  /* 0x0000000000027941 */ /* 0x000fea0003800200 */
.L_x_21:
[----:B------:R-:W-:-:S07]  /*0690*/  IMAD.MOV.U32 R3, RZ, RZ, R7 ;  /* 0x000000ffff037224 */ /* 0x000fce00078e0007 */
.L_x_20:
[----:B------:R-:W-:Y:S05]  /*06a0*/  BSYNC.RECONVERGENT B1 ;  /* 0x0000000000017941 */ /* 0x000fea0003800200 */
.L_x_19:
[----:B-1----:R-:W-:-:S13]  /*06b0*/  LOP3.LUT P0, R5, R2, 0x3, RZ, 0xc0, !PT ;  /* 0x0000000302057812 */ /* 0x002fda000780c0ff */
[----:B------:R-:W-:Y:S05]  /*06c0*/  @!P0 BRA `(.L_x_18) ;  /* 0x00000000008c8947 */ /* 0x000fea0003800000 */
[----:B------:R-:W-:Y:S01]  /*06d0*/  ISETP.NE.AND P1, PT, R5, 0x1, PT ;  /* 0x000000010500780c */ /* 0x000fe20003f25270 */
[----:B------:R-:W-:Y:S01]  /*06e0*/  BSSY.RECONVERGENT B1, `(.L_x_23) ;  /* 0x0000017000017945 */ /* 0x000fe20003800200 */
[----:B------:R-:W-:-:S04]  /*06f0*/  LOP3.LUT R4, R25, 0x1, RZ, 0xc0, !PT ;  /* 0x0000000119047812 */ /* 0x000fc800078ec0ff */
[----:B------:R-:W-:-:S07]  /*0700*/  ISETP.NE.U32.AND P0, PT, R4, 0x1, PT ;  /* 0x000000010400780c */ /* 0x000fce0003f05070 */
[----:B------:R-:W-:Y:S06]  /*0710*/  @!P1 BRA `(.L_x_24) ;  /* 0x00000000004c9947 */ /* 0x000fec0003800000 */
[----:B------:R-:W-:Y:S01]  /*0720*/  IADD3 R5, PT, PT, R3, -0x1, RZ ;  /* 0xffffffff03057810 */ /* 0x000fe20007ffe0ff */
        /* <DEDUP_REMOVED lines=8> */
[----:B------:R-:W-:Y:S01]  /*07b0*/  VIADD R3, R3, 0xfffffffe ;  /* 0xfffffffe03037836 */ /* 0x000fe20000000000 */
[----:B------:R-:W-:-:S02]  /*07c0*/  ISETP.NE.U32.AND P1, PT, R4, 0x1, PT ;  /* 0x000000010400780c */ /* 0x000fc40003f25070 */
[----:B------:R-:W-:Y:S02]  /*07d0*/  ISETP.NE.U32.AND P2, PT, R5, 0x1, PT ;  /* 0x000000010500780c */ /* 0x000fe40003f45070 */
[C---:B------:R-:W-:Y:S01]  /*07e0*/  IADD3 R4, P3, PT, R0.reuse, R23, RZ ;  /* 0x0000001700047210 */ /* 0x040fe20007f7e0ff */
[----:B------:R-:W-:-:S04]  /*07f0*/  VIADD R0, R0, 0x2 ;  /* 0x0000000200007836 */ /* 0x000fc80000000000 */
[----:B------:R-:W-:-:S05]  /*0800*/  IMAD.X R5, RZ, RZ, R24, P3 ;  /* 0x000000ffff057224 */ /* 0x000fca00018e0618 */
[----:B------:R0:W-:Y:S04]  /*0810*/  @!P1 ST.E.U8 desc[UR36][R4.64], R6 ;  /* 0x0000000604009985 */ /* 0x0001e8000c101124 */
[----:B------:R0:W-:Y:S04]  /*0820*/  @!P2 ST.E.U8 desc[UR36][R4.64+0x1], R8 ;  /* 0x000001080400a985 */ /* 0x0001e8000c101124 */
[----:B------:R0:W-:Y:S04]  /*0830*/  @P1 ST.E.U8 desc[UR36][R4.64], R7 ;  /* 0x0000000704001985 */ /* 0x0001e8000c101124 */
[----:B------:R0:W-:Y:S02]  /*0840*/  @P2 ST.E.U8 desc[UR36][R4.64+0x1], R9 ;  /* 0x0000010904002985 */ /* 0x0001e4000c101124 */
.L_x_24:
[----:B------:R-:W-:Y:S05]  /*0850*/  BSYNC.RECONVERGENT B1 ;  /* 0x0000000000017941 */ /* 0x000fea0003800200 */
.L_x_23:
[----:B------:R-:W-:Y:S05]  /*0860*/  @!P0 BRA `(.L_x_18) ;  /* 0x0000000000248947 */ /* 0x000fea0003800000 */
[----:B------:R-:W-:Y:S02]  /*0870*/  SHF.R.U32.HI R3, RZ, R3, R18 ;  /* 0x00000003ff037219 */ /* 0x000fe40000011612 */
[----:B0-----:R-:W-:Y:S01]  /*0880*/  IADD3 R4, P1, PT, R0, R23, RZ ;  /* 0x0000001700047210 */ /* 0x001fe20007f3e0ff */
[----:B------:R-:W-:Y:S01]  /*0890*/  IMAD.MOV.U32 R0, RZ, RZ, 0x31 ;  /* 0x00000031ff007424 */ /* 0x000fe200078e00ff */
[----:B------:R-:W-:Y:S02]  /*08a0*/  LOP3.LUT R3, R3, 0x1, RZ, 0xc0, !PT ;  /* 0x0000000103037812 */ /* 0x000fe400078ec0ff */
[----:B------:R-:W-:Y:S02]  /*08b0*/  IADD3.X R5, PT, PT, RZ, R24, RZ, P1, !PT ;  /* 0x00000018ff057210 */ /* 0x000fe40000ffe4ff */
[----:B------:R-:W-:Y:S01]  /*08c0*/  ISETP.NE.U32.AND P0, PT, R3, 0x1, PT ;  /* 0x000000010300780c */ /* 0x000fe20003f05070 */
[----:B------:R-:W-:-:S12]  /*08d0*/  IMAD.MOV.U32 R3, RZ, RZ, 0x30 ;  /* 0x00000030ff037424 */ /* 0x000fd800078e00ff */
[----:B------:R1:W-:Y:S04]  /*08e0*/  @!P0 ST.E.U8 desc[UR36][R4.64], R0 ;  /* 0x0000000004008985 */ /* 0x0003e8000c101124 */
[----:B------:R1:W-:Y:S02]  /*08f0*/  @P0 ST.E.U8 desc[UR36][R4.64], R3 ;  /* 0x0000000304000985 */ /* 0x0003e4000c101124 */
.L_x_18:
[----:B------:R-:W-:Y:S05]  /*0900*/  BSYNC.RECONVERGENT B0 ;  /* 0x0000000000007941 */ /* 0x000fea0003800200 */
.L_x_17:
[----:B------:R-:W2:Y:S01]  /*0910*/  LDCU UR4, c[0x0][0x388] ;  /* 0x00007100ff0477ac */ /* 0x000ea20008000800 */
[----:B-1----:R-:W-:Y:S02]  /*0920*/  MOV R0, 0x18 ;  /* 0x0000001800007802 */ /* 0x002fe40000000f00 */
[----:B------:R-:W-:Y:S01]  /*0930*/  ISETP.GE.AND P0, PT, R25, RZ, PT ;  /* 0x000000ff1900720c */ /* 0x000fe20003f06270 */
[----:B------:R-:W1:Y:S01]  /*0940*/  LDCU UR5, c[0x0][0x388] ;  /* 0x00007100ff0577ac */ /* 0x000e620008000800 */
[----:B0-----:R0:W3:Y:S02]  /*0950*/  LDC.64 R6, c[0x4][R0] ;  /* 0x0100000000067b82 */ /* 0x0010e40000000a00 */
[----:B0-----:R-:W-:Y:S01]  /*0960*/  P2R R0, PR, RZ, 0x1 ;  /* 0x00000001ff007803 */ /* 0x001fe20000000000 */
[----:B--2---:R-:W-:Y:S01]  /*0970*/  USHF.R.S32.HI UR4, URZ, 0x1f, UR4 ;  /* 0x0000001fff047899 */ /* 0x004fe20008011404 */
[----:B-1----:R-:W-:-:S05]  /*0980*/  IMAD.U32 R4, RZ, RZ, UR5 ;  /* 0x00000005ff047e24 */ /* 0x002fca000f8e00ff */
[----:B------:R-:W-:-:S07]  /*0990*/  IMAD.U32 R5, RZ, RZ, UR4 ;  /* 0x00000004ff057e24 */ /* 0x000fce000f8e00ff */
[----:B------:R-:W-:-:S07]  /*09a0*/  LEPC R20, `(.L_x_25) ;  /* 0x000000001014794e */ /* 0x000fce0000000000 */
[----:B---3--:R-:W-:Y:S05]  /*09b0*/  CALL.ABS.NOINC R6 ;  /* 0x0000000006007343 */ /* 0x008fea0003c00000 */
.L_x_25:
[----:B------:R-:W0:Y:S01]  /*09c0*/  LDC R6, c[0x0][0x388] ;  /* 0x0000e200ff067b82 */ /* 0x000e220000000800 */
[----:B------:R-:W-:Y:S01]  /*09d0*/  ISETP.GE.AND P6, PT, R25, RZ, PT ;  /* 0x000000ff1900720c */ /* 0x000fe20003fc6270 */
[----:B------:R-:W-:Y:S01]  /*09e0*/  BSSY.RECONVERGENT B0, `(.L_x_26) ;  /* 0x0000032000007945 */ /* 0x000fe20003800200 */
[----:B------:R-:W-:Y:S02]  /*09f0*/  IMAD.MOV.U32 R19, RZ, RZ, R4 ;  /* 0x000000ffff137224 */ /* 0x000fe400078e0004 */
[----:B------:R-:W-:Y:S02]  /*0a00*/  IMAD.MOV.U32 R22, RZ, RZ, R5 ;  /* 0x000000ffff167224 */ /* 0x000fe400078e0005 */
[----:B0-----:R-:W-:-:S07]  /*0a10*/  IMAD.IADD R0, R6, 0x1, -R2 ;  /* 0x0000000106007824 */ /* 0x001fce00078e0a02 */
[----:B------:R-:W-:Y:S05]  /*0a20*/  @!P6 BRA `(.L_x_27) ;  /* 0x0000000000b4e947 */ /* 0x000fea0003800000 */
[----:B------:R-:W-:Y:S01]  /*0a30*/  VIADD R3, R6, 0xffffffff ;  /* 0xffffffff06037836 */ /* 0x000fe20000000000 */
[----:B------:R-:W0:Y:S01]  /*0a40*/  LDC R7, c[0x0][0x388] ;  /* 0x0000e200ff077b82 */ /* 0x000e220000000800 */
[----:B------:R-:W-:Y:S03]  /*0a50*/  BSSY.RECONVERGENT B1, `(.L_x_28) ;  /* 0x0000018000017945 */ /* 0x000fe60003800200 */
[----:B------:R-:W-:-:S05]  /*0a60*/  VIMNMX R4, PT, PT, R0, R3, PT ;  /* 0x0000000300047248 */ /* 0x000fca0003fe0100 */
[--C-:B------:R-:W-:Y:S02]  /*0a70*/  IMAD.IADD R5, R6, 0x1, -R4.reuse ;  /* 0x0000000106057824 */ /* 0x100fe400078e0a04 */
[----:B------:R-:W-:-:S03]  /*0a80*/  IMAD.IADD R11, R3, 0x1, -R4 ;  /* 0x00000001030b7824 */ /* 0x000fc600078e0a04 */
[----:B------:R-:W-:-:S13]  /*0a90*/  LOP3.LUT P0, R5, R5, 0x3, RZ, 0xc0, !PT ;  /* 0x0000000305057812 */ /* 0x000fda000780c0ff */
[----:B------:R-:W-:Y:S05]  /*0aa0*/  @!P0 BRA `(.L_x_29) ;  /* 0x0000000000488947 */ /* 0x000fea0003800000 */
[----:B------:R-:W-:Y:S01]  /*0ab0*/  BSSY.RECONVERGENT B2, `(.L_x_29) ;  /* 0x0000011000027945 */ /* 0x000fe20003800200 */
[----:B------:R-:W-:Y:S01]  /*0ac0*/  IMAD.MOV R8, RZ, RZ, -R5 ;  /* 0x000000ffff087224 */ /* 0x000fe200078e0a05 */
[----:B------:R-:W-:Y:S01]  /*0ad0*/  MOV R10, R2 ;  /* 0x00000002000a7202 */ /* 0x000fe20000000f00 */
[----:B------:R-:W-:-:S07]  /*0ae0*/  IMAD.MOV.U32 R9, RZ, RZ, R25 ;  /* 0x000000ffff097224 */ /* 0x000fce00078e0019 */
.L_x_30:
[----:B------:R-:W-:-:S04]  /*0af0*/  IADD3 R2, P0, PT, R10, R23, RZ ;  /* 0x000000170a027210 */ /* 0x000fc80007f1e0ff */
[----:B-1----:R-:W-:-:S06]  /*0b00*/  LEA.HI.X.SX32 R3, R10, R24, 0x1, P0 ;  /* 0x000000180a037211 */ /* 0x002fcc00000f0eff */
[----:B------:R1:W2:Y:S01]  /*0b10*/  LD.E.U8 R3, desc[UR36][R2.64+-0x1] ;  /* 0xffffff2402037980 */ /* 0x0002a2000c101100 */
[C---:B0-----:R-:W-:Y:S01]  /*0b20*/  IADD3 R4, P0, PT, R7.reuse, R19, RZ ;  /* 0x0000001307047210 */ /* 0x041fe20007f1e0ff */
[----:B------:R-:W-:Y:S02]  /*0b30*/  VIADD R8, R8, 0x1 ;  /* 0x0000000108087836 */ /* 0x000fe40000000000 */
[----:B------:R-:W-:Y:S01]  /*0b40*/  VIADD R10, R10, 0xffffffff ;  /* 0xffffffff0a0a7836 */ /* 0x000fe20000000000 */
[C---:B------:R-:W-:Y:S01]  /*0b50*/  LEA.HI.X.SX32 R5, R7.reuse, R22, 0x1, P0 ;  /* 0x0000001607057211 */ /* 0x040fe200000f0eff */
[----:B------:R-:W-:Y:S01]  /*0b60*/  VIADD R7, R7, 0xffffffff ;  /* 0xffffffff07077836 */ /* 0x000fe20000000000 */
[----:B------:R-:W-:Y:S01]  /*0b70*/  ISETP.NE.AND P0, PT, R8, RZ, PT ;  /* 0x000000ff0800720c */ /* 0x000fe20003f05270 */
[----:B-1----:R-:W-:Y:S02]  /*0b80*/  IMAD.MOV.U32 R2, RZ, RZ, R9 ;  /* 0x000000ffff027224 */ /* 0x002fe400078e0009 */
[----:B------:R-:W-:Y:S01]  /*0b90*/  VIADD R9, R9, 0xffffffff ;  /* 0xffffffff09097836 */ /* 0x000fe20000000000 */
[----:B--2---:R1:W-:Y:S09]  /*0ba0*/  ST.E.U8 desc[UR36][R4.64+-0x1], R3 ;  /* 0xffffff0304007985 */ /* 0x0043f2000c101124 */
[----:B------:R-:W-:Y:S05]  /*0bb0*/  @P0 BRA `(.L_x_30) ;  /* 0xfffffffc00cc0947 */ /* 0x000fea000383ffff */
[----:B------:R-:W-:Y:S05]  /*0bc0*/  BSYNC.RECONVERGENT B2 ;  /* 0x0000000000027941 */ /* 0x000fea0003800200 */
.L_x_29:
[----:B------:R-:W-:Y:S05]  /*0bd0*/  BSYNC.RECONVERGENT B1 ;  /* 0x0000000000017941 */ /* 0x000fea0003800200 */
.L_x_28:
[----:B------:R-:W-:-:S13]  /*0be0*/  ISETP.GE.U32.AND P0, PT, R11, 0x3, PT ;  /* 0x000000030b00780c */ /* 0x000fda0003f06070 */
[----:B------:R-:W-:Y:S05]  /*0bf0*/  @!P0 BRA `(.L_x_27) ;  /* 0x0000000000408947 */ /* 0x000fea0003800000 */
.L_x_31:
[----:B-1----:R-:W-:-:S04]  /*0c00*/  IADD3 R4, P0, PT, R2, R23, RZ ;  /* 0x0000001702047210 */ /* 0x002fc80007f1e0ff */
[----:B------:R-:W-:-:S05]  /*0c10*/  LEA.HI.X.SX32 R5, R2, R24, 0x1, P0 ;  /* 0x0000001802057211 */ /* 0x000fca00000f0eff */
[----:B--2---:R-:W2:Y:S01]  /*0c20*/  LD.E.U8 R3, desc[UR36][R4.64+-0x1] ;  /* 0xffffff2404037980 */ /* 0x004ea2000c101100 */
[----:B0-----:R-:W-:-:S04]  /*0c30*/  IADD3 R8, P0, PT, R7, R19, RZ ;  /* 0x0000001307087210 */ /* 0x001fc80007f1e0ff */
[----:B------:R-:W-:-:S05]  /*0c40*/  LEA.HI.X.SX32 R9, R7, R22, 0x1, P0 ;  /* 0x0000001607097211 */ /* 0x000fca00000f0eff */
[----:B--2---:R2:W-:Y:S04]  /*0c50*/  ST.E.U8 desc[UR36][R8.64+-0x1], R3 ;  /* 0xffffff0308007985 */ /* 0x0045e8000c101124 */
[----:B------:R-:W3:Y:S04]  /*0c60*/  LD.E.U8 R11, desc[UR36][R4.64+-0x2] ;  /* 0xfffffe24040b7980 */ /* 0x000ee8000c101100 */
[----:B---3--:R2:W-:Y:S04]  /*0c70*/  ST.E.U8 desc[UR36][R8.64+-0x2], R11 ;  /* 0xfffffe0b08007985 */ /* 0x0085e8000c101124 */
[----:B------:R-:W3:Y:S04]  /*0c80*/  LD.E.U8 R13, desc[UR36][R4.64+-0x3] ;  /* 0xfffffd24040d7980 */ /* 0x000ee8000c101100 */
[----:B---3--:R2:W-:Y:S04]  /*0c90*/  ST.E.U8 desc[UR36][R8.64+-0x3], R13 ;  /* 0xfffffd0d08007985 */ /* 0x0085e8000c101124 */
[----:B------:R-:W3:Y:S01]  /*0ca0*/  LD.E.U8 R15, desc[UR36][R4.64+-0x4] ;  /* 0xfffffc24040f7980 */ /* 0x000ee2000c101100 */
[----:B------:R-:W-:-:S02]  /*0cb0*/  VIADD R7, R7, 0xfffffffc ;  /* 0xfffffffc07077836 */ /* 0x000fc40000000000 */
[----:B------:R-:W-:-:S03]  /*0cc0*/  VIADD R2, R2, 0xfffffffc ;  /* 0xfffffffc02027836 */ /* 0x000fc60000000000 */
[----:B------:R-:W-:Y:S01]  /*0cd0*/  ISETP.GT.AND P0, PT, R7, R0, PT ;  /* 0x000000000700720c */ /* 0x000fe20003f04270 */
[----:B---3--:R2:W-:-:S12]  /*0ce0*/  ST.E.U8 desc[UR36][R8.64+-0x4], R15 ;  /* 0xfffffc0f08007985 */ /* 0x0085d8000c101124 */
[----:B------:R-:W-:Y:S05]  /*0cf0*/  @P0 BRA `(.L_x_31) ;  /* 0xfffffffc00c00947 */ /* 0x000fea000383ffff */
.L_x_27:
[----:B------:R-:W-:Y:S05]  /*0d00*/  BSYNC.RECONVERGENT B0 ;  /* 0x0000000000007941 */ /* 0x000fea0003800200 */
.L_x_26:
[----:B------:R-:W-:Y:S01]  /*0d10*/  ISETP.GE.AND P0, PT, R0, 0x1, PT ;  /* 0x000000010000780c */ /* 0x000fe20003f06270 */
[----:B------:R-:W-:-:S12]  /*0d20*/  BSSY.RECONVERGENT B0, `(.L_x_32) ;  /* 0x0000055000007945 */ /* 0x000fd80003800200 */
[----:B------:R-:W-:Y:S05]  /*0d30*/  @!P0 BRA `(.L_x_33) ;  /* 0x00000004004c8947 */ /* 0x000fea0003800000 */
[----:B------:R-:W-:Y:S01]  /*0d40*/  IADD3 R6, PT, PT, -R25, -0x2, R6 ;  /* 0xfffffffe19067810 */ /* 0x000fe20007ffe106 */
[----:B------:R-:W-:Y:S01]  /*0d50*/  BSSY.RECONVERGENT B1, `(.L_x_34) ;  /* 0x0000022000017945 */ /* 0x000fe20003800200 */
[----:B--2---:R-:W-:Y:S01]  /*0d60*/  LOP3.LUT R9, R0, 0xf, RZ, 0xc0, !PT ;  /* 0x0000000f00097812 */ /* 0x004fe200078ec0ff */
[----:B-1----:R-:W-:Y:S01]  /*0d70*/  IMAD.MOV.U32 R4, RZ, RZ, RZ ;  /* 0x000000ffff047224 */ /* 0x002fe200078e00ff */
[----:B------:R-:W-:Y:S02]  /*0d80*/  ISETP.GE.U32.AND P1, PT, R6, 0xf, PT ;  /* 0x0000000f0600780c */ /* 0x000fe40003f26070 */
[----:B------:R-:W-:-:S11]  /*0d90*/  ISETP.NE.AND P0, PT, R9, RZ, PT ;  /* 0x000000ff0900720c */ /* 0x000fd60003f05270 */
[----:B------:R-:W-:Y:S05]  /*0da0*/  @!P1 BRA `(.L_x_35) ;  /* 0x0000000000709947 */ /* 0x000fea0003800000 */
[----:B------:R-:W-:Y:S01]  /*0db0*/  IADD3 R6, P1, PT, R19, 0x7, RZ ;  /* 0x0000000713067810 */ /* 0x000fe20007f3e0ff */
[----:B------:R-:W-:Y:S01]  /*0dc0*/  HFMA2 R8, -RZ, RZ, 0, 2.86102294921875e-06 ;  /* 0x00000030ff087431 */ /* 0x000fe200000001ff */
[----:B------:R-:W-:-:S03]  /*0dd0*/  LOP3.LUT R4, R0, 0x7ffffff0, RZ, 0xc0, !PT ;  /* 0x7ffffff000047812 */ /* 0x000fc600078ec0ff */
[----:B0-----:R-:W-:Y:S02]  /*0de0*/  IMAD.X R7, RZ, RZ, R22, P1 ;  /* 0x000000ffff077224 */ /* 0x001fe400008e0616 */
[----:B------:R-:W-:-:S07]  /*0df0*/  IMAD.MOV R5, RZ, RZ, -R4 ;  /* 0x000000ffff057224 */ /* 0x000fce00078e0a04 */
.L_x_36:
[----:B-1----:R-:W-:Y:S02]  /*0e00*/  IMAD.MOV.U32 R2, RZ, RZ, R6 ;  /* 0x000000ffff027224 */ /* 0x002fe400078e0006 */
[----:B------:R-:W-:Y:S02]  /*0e10*/  IMAD.MOV.U32 R3, RZ, RZ, R7 ;  /* 0x000000ffff037224 */ /* 0x000fe400078e0007 */
[----:B------:R-:W-:Y:S01]  /*0e20*/  VIADD R5, R5, 0x10 ;  /* 0x0000001005057836 */ /* 0x000fe20000000000 */
[----:B------:R-:W-:Y:S02]  /*0e30*/  IADD3 R6, P2, PT, R2, 0x10, RZ ;  /* 0x0000001002067810 */ /* 0x000fe40007f5e0ff */
[----:B------:R1:W-:Y:S02]  /*0e40*/  ST.E.U8 desc[UR36][R2.64+-0x7], R8 ;  /* 0xfffff90802007985 */ /* 0x0003e4000c101124 */
[----:B------:R-:W-:Y:S01]  /*0e50*/  ISETP.NE.AND P1, PT, R5, RZ, PT ;  /* 0x000000ff0500720c */ /* 0x000fe20003f25270 */
[----:B------:R-:W-:Y:S01]  /*0e60*/  IMAD.X R7, RZ, RZ, R3, P2 ;  /* 0x000000ffff077224 */ /* 0x000fe200010e0603 */
[----:B------:R1:W-:Y:S04]  /*0e70*/  ST.E.U8 desc[UR36][R2.64+-0x6], R8 ;  /* 0xfffffa0802007985 */ /* 0x0003e8000c101124 */
        /* <DEDUP_REMOVED lines=13> */
[----:B------:R1:W-:Y:S01]  /*0f50*/  ST.E.U8 desc[UR36][R2.64+0x8], R8 ;  /* 0x0000080802007985 */ /* 0x0003e2000c101124 */
[----:B------:R-:W-:Y:S05]  /*0f60*/  @P1 BRA `(.L_x_36) ;  /* 0xfffffffc00a41947 */ /* 0x000fea000383ffff */
.L_x_35:
[----:B------:R-:W-:Y:S05]  /*0f70*/  BSYNC.RECONVERGENT B1 ;  /* 0x0000000000017941 */ /* 0x000fea0003800200 */
.L_x_34:
[----:B------:R-:W-:Y:S05]  /*0f80*/  @!P0 BRA `(.L_x_33) ;  /* 0x0000000000b88947 */ /* 0x000fea0003800000 */
[----:B------:R-:W-:Y:S01]  /*0f90*/  ISETP.GE.U32.AND P0, PT, R9, 0x8, PT ;  /* 0x000000080900780c */ /* 0x000fe20003f06070 */
[----:B------:R-:W-:Y:S01]  /*0fa0*/  BSSY.RECONVERGENT B1, `(.L_x_37) ;  /* 0x0000010000017945 */ /* 0x000fe20003800200 */
[----:B------:R-:W-:-:S04]  /*0fb0*/  LOP3.LUT R6, R0, 0x7, RZ, 0xc0, !PT ;  /* 0x0000000700067812 */ /* 0x000fc800078ec0ff */
[----:B------:R-:W-:-:S07]  /*0fc0*/  ISETP.NE.AND P1, PT, R6, RZ, PT ;  /* 0x000000ff0600720c */ /* 0x000fce0003f25270 */
[----:B------:R-:W-:Y:S06]  /*0fd0*/  @!P0 BRA `(.L_x_38) ;  /* 0x0000000000308947 */ /* 0x000fec0003800000 */
[C---:B-1----:R-:W-:Y:S01]  /*0fe0*/  IADD3 R2, P0, PT, R4.reuse, R19, RZ ;  /* 0x0000001304027210 */ /* 0x042fe20007f1e0ff */
[----:B------:R-:W-:Y:S02]  /*0ff0*/  IMAD.MOV.U32 R5, RZ, RZ, 0x30 ;  /* 0x00000030ff057424 */ /* 0x000fe400078e00ff */
[----:B------:R-:W-:Y:S02]  /*1000*/  VIADD R4, R4, 0x8 ;  /* 0x0000000804047836 */ /* 0x000fe40000000000 */
[----:B------:R-:W-:-:S05]  /*1010*/  IMAD.X R3, RZ, RZ, R22, P0 ;  /* 0x000000ffff037224 */ /* 0x000fca00000e0616 */
[----:B------:R2:W-:Y:S04]  /*1020*/  ST.E.U8 desc[UR36][R2.64], R5 ;  /* 0x0000000502007985 */ /* 0x0005e8000c101124 */
[----:B------:R2:W-:Y:S04]  /*1030*/  ST.E.U8 desc[UR36][R2.64+0x1], R5 ;  /* 0x0000010502007985 */ /* 0x0005e8000c101124 */
[----:B------:R2:W-:Y:S04]  /*1040*/  ST.E.U8 desc[UR36][R2.64+0x2], R5 ;  /* 0x0000020502007985 */ /* 0x0005e8000c101124 */
[----:B------:R2:W-:Y:S04]  /*1050*/  ST.E.U8 desc[UR36][R2.64+0x3], R5 ;  /* 0x0000030502007985 */ /* 0x0005e8000c101124 */
[----:B------:R2:W-:Y:S04]  /*1060*/  ST.E.U8 desc[UR36][R2.64+0x4], R5 ;  /* 0x0000040502007985 */ /* 0x0005e8000c101124 */
[----:B------:R2:W-:Y:S04]  /*1070*/  ST.E.U8 desc[UR36][R2.64+0x5], R5 ;  /* 0x0000050502007985 */ /* 0x0005e8000c101124 */
[----:B------:R2:W-:Y:S04]  /*1080*/  ST.E.U8 desc[UR36][R2.64+0x6], R5 ;  /* 0x0000060502007985 */ /* 0x0005e8000c101124 */
[----:B------:R2:W-:Y:S02]  /*1090*/  ST.E.U8 desc[UR36][R2.64+0x7], R5 ;  /* 0x0000070502007985 */ /* 0x0005e4000c101124 */
.L_x_38:
[----:B------:R-:W-:Y:S05]  /*10a0*/  BSYNC.RECONVERGENT B1 ;  /* 0x0000000000017941 */ /* 0x000fea0003800200 */
.L_x_37:
[----:B------:R-:W-:Y:S05]  /*10b0*/  @!P1 BRA `(.L_x_33) ;  /* 0x00000000006c9947 */ /* 0x000fea0003800000 */
[----:B------:R-:W-:Y:S01]  /*10c0*/  ISETP.GE.U32.AND P0, PT, R6, 0x4, PT ;  /* 0x000000040600780c */ /* 0x000fe20003f06070 */
[----:B------:R-:W-:Y:S01]  /*10d0*/  BSSY.RECONVERGENT B1, `(.L_x_39) ;  /* 0x000000c000017945 */ /* 0x000fe20003800200 */
[----:B------:R-:W-:-:S04]  /*10e0*/  LOP3.LUT R0, R0, 0x3, RZ, 0xc0, !PT ;  /* 0x0000000300007812 */ /* 0x000fc800078ec0ff */
[----:B------:R-:W-:-:S07]  /*10f0*/  ISETP.NE.AND P1, PT, R0, RZ, PT ;  /* 0x000000ff0000720c */ /* 0x000fce0003f25270 */
[----:B------:R-:W-:Y:S06]  /*1100*/  @!P0 BRA `(.L_x_40) ;  /* 0x0000000000208947 */ /* 0x000fec0003800000 */
[C---:B-12---:R-:W-:Y:S01]  /*1110*/  IADD3 R2, P0, PT, R4.reuse, R19, RZ ;  /* 0x0000001304027210 */ /* 0x046fe20007f1e0ff */
[----:B------:R-:W-:Y:S01]  /*1120*/  VIADD R4, R4, 0x4 ;  /* 0x0000000404047836 */ /* 0x000fe20000000000 */
[----:B------:R-:W-:-:S03]  /*1130*/  MOV R5, 0x30 ;  /* 0x0000003000057802 */ /* 0x000fc60000000f00 */
[----:B------:R-:W-:-:S05]  /*1140*/  IMAD.X R3, RZ, RZ, R22, P0 ;  /* 0x000000ffff037224 */ /* 0x000fca00000e0616 */
[----:B------:R3:W-:Y:S04]  /*1150*/  ST.E.U8 desc[UR36][R2.64], R5 ;  /* 0x0000000502007985 */ /* 0x0007e8000c101124 */
[----:B------:R3:W-:Y:S04]  /*1160*/  ST.E.U8 desc[UR36][R2.64+0x1], R5 ;  /* 0x0000010502007985 */ /* 0x0007e8000c101124 */
[----:B------:R3:W-:Y:S04]  /*1170*/  ST.E.U8 desc[UR36][R2.64+0x2], R5 ;  /* 0x0000020502007985 */ /* 0x0007e8000c101124 */
[----:B------:R3:W-:Y:S02]  /*1180*/  ST.E.U8 desc[UR36][R2.64+0x3], R5 ;  /* 0x0000030502007985 */ /* 0x0007e4000c101124 */
.L_x_40:
[----:B------:R-:W-:Y:S05]  /*1190*/  BSYNC.RECONVERGENT B1 ;  /* 0x0000000000017941 */ /* 0x000fea0003800200 */
.L_x_39:
[----:B------:R-:W-:Y:S05]  /*11a0*/  @!P1 BRA `(.L_x_33) ;  /* 0x0000000000309947 */ /* 0x000fea0003800000 */
[----:B------:R-:W-:Y:S01]  /*11b0*/  IADD3 R4, P0, PT, R4, R19, RZ ;  /* 0x0000001304047210 */ /* 0x000fe20007f1e0ff */
[----:B------:R-:W-:Y:S02]  /*11c0*/  IMAD.MOV.U32 R6, RZ, RZ, 0x30 ;  /* 0x00000030ff067424 */ /* 0x000fe400078e00ff */
[----:B------:R-:W-:Y:S02]  /*11d0*/  IMAD.MOV R0, RZ, RZ, -R0 ;  /* 0x000000ffff007224 */ /* 0x000fe400078e0a00 */
[----:B--23--:R-:W-:-:S08]  /*11e0*/  IMAD.X R5, RZ, RZ, R22, P0 ;  /* 0x000000ffff057224 */ /* 0x00cfd000000e0616 */
.L_x_41:
[----:B-1----:R-:W-:Y:S01]  /*11f0*/  IMAD.MOV.U32 R2, RZ, RZ, R4 ;  /* 0x000000ffff027224 */ /* 0x002fe200078e0004 */
[----:B------:R-:W-:Y:S01]  /*1200*/  IADD3 R4, P1, PT, R4, 0x1, RZ ;  /* 0x0000000104047810 */ /* 0x000fe20007f3e0ff */
[--C-:B------:R-:W-:Y:S02]  /*1210*/  IMAD.MOV.U32 R3, RZ, RZ, R5.reuse ;  /* 0x000000ffff037224 */ /* 0x100fe400078e0005 */
[----:B------:R-:W-:Y:S02]  /*1220*/  VIADD R0, R0, 0x1 ;  /* 0x0000000100007836 */ /* 0x000fe40000000000 */
[----:B------:R-:W-:Y:S01]  /*1230*/  IMAD.X R5, RZ, RZ, R5, P1 ;  /* 0x000000ffff057224 */ /* 0x000fe200008e0605 */
[----:B------:R4:W-:Y:S02]  /*1240*/  ST.E.U8 desc[UR36][R2.64], R6 ;  /* 0x0000000602007985 */ /* 0x0009e4000c101124 */
[----:B------:R-:W-:-:S13]  /*1250*/  ISETP.NE.AND P0, PT, R0, RZ, PT ;  /* 0x000000ff0000720c */ /* 0x000fda0003f05270 */
[----:B----4-:R-:W-:Y:S05]  /*1260*/  @P0 BRA `(.L_x_41) ;  /* 0xfffffffc00e00947 */ /* 0x010fea000383ffff */
.L_x_33:
[----:B------:R-:W-:Y:S05]  /*1270*/  BSYNC.RECONVERGENT B0 ;  /* 0x0000000000007941 */ /* 0x000fea0003800200 */
.L_x_32:
[----:B-123--:R-:W-:Y:S01]  /*1280*/  MOV R2, 0x20 ;  /* 0x0000002000027802 */ /* 0x00efe20000000f00 */
[----:B------:R1:W-:Y:S01]  /*1290*/  STL [R1], R18 ;  /* 0x0000001201007387 */ /* 0x0003e20000100800 */
[----:B------:R-:W2:Y:S01]  /*12a0*/  LDCU.64 UR4, c[0x4][0x8] ;  /* 0x01000100ff0477ac */ /* 0x000ea20008000a00 */
[----:B------:R-:W-:Y:S02]  /*12b0*/  IMAD.MOV.U32 R6, RZ, RZ, R17 ;  /* 0x000000ffff067224 */ /* 0x000fe400078e0011 */
[----:B0-----:R-:W-:Y:S01]  /*12c0*/  IMAD.MOV.U32 R7, RZ, RZ, R16 ;  /* 0x000000ffff077224 */ /* 0x001fe200078e0010 */
[----:B------:R-:W0:Y:S01]  /*12d0*/  LDC.64 R2, c[0x4][R2] ;  /* 0x0100000002027b82 */ /* 0x000e220000000a00 */
[----:B--2---:R-:W-:Y:S01]  /*12e0*/  MOV R4, UR4 ;  /* 0x0000000400047c02 */ /* 0x004fe20008000f00 */
[----:B-1----:R-:W-:-:S07]  /*12f0*/  IMAD.U32 R5, RZ, RZ, UR5 ;  /* 0x00000005ff057e24 */ /* 0x002fce000f8e00ff */
[----:B------:R-:W-:-:S07]  /*1300*/  LEPC R20, `(.L_x_42) ;  /* 0x000000001014794e */ /* 0x000fce0000000000 */
[----:B0-----:R-:W-:Y:S05]  /*1310*/  CALL.ABS.NOINC R2 ;  /* 0x0000000002007343 */ /* 0x001fea0003c00000 */
.L_x_42:
[----:B------:R-:W-:Y:S01]  /*1320*/  MOV R0, 0x28 ;  /* 0x0000002800007802 */ /* 0x000fe20000000f00 */
[----:B------:R-:W-:Y:S02]  /*1330*/  IMAD.MOV.U32 R4, RZ, RZ, R23 ;  /* 0x000000ffff047224 */ /* 0x000fe400078e0017 */
[----:B------:R-:W-:Y:S01]  /*1340*/  IMAD.MOV.U32 R5, RZ, RZ, R24 ;  /* 0x000000ffff057224 */ /* 0x000fe200078e0018 */
[----:B------:R0:W1:Y:S06]  /*1350*/  LDC.64 R2, c[0x4][R0] ;  /* 0x0100000000027b82 */ /* 0x00006c0000000a00 */
[----:B------:R-:W-:-:S07]  /*1360*/  LEPC R20, `(.L_x_43) ;  /* 0x000000001014794e */ /* 0x000fce0000000000 */
[----:B01----:R-:W-:Y:S05]  /*1370*/  CALL.ABS.NOINC R2 ;  /* 0x0000000002007343 */ /* 0x003fea0003c00000 */
.L_x_43:
[----:B------:R-:W0:Y:S01]  /*1380*/  LDC R0, c[0x0][0x388] ;  /* 0x0000e200ff007b82 */ /* 0x000e220000000800 */
[----:B------:R-:W-:Y:S01]  /*1390*/  IMAD.MOV.U32 R2, RZ, RZ, RZ ;  /* 0x000000ffff027224 */ /* 0x000fe200078e00ff */
[----:B0-----:R-:W-:-:S13]  /*13a0*/  ISETP.GE.AND P0, PT, R0, 0x1, PT ;  /* 0x000000010000780c */ /* 0x001fda0003f06270 */
[----:B------:R-:W-:Y:S05]  /*13b0*/  @!P0 BRA `(.L_x_44) ;  /* 0x0000001800708947 */ /* 0x000fea0003800000 */
[----:B------:R-:W0:Y:S01]  /*13c0*/  LDCU UR4, c[0x0][0x388] ;  /* 0x00007100ff0477ac */ /* 0x000e220008000800 */
[C---:B------:R-:W-:Y:S01]  /*13d0*/  ISETP.GE.U32.AND P0, PT, R0.reuse, 0x8, PT ;  /* 0x000000080000780c */ /* 0x040fe20003f06070 */
[----:B------:R-:W-:Y:S01]  /*13e0*/  IMAD.MOV.U32 R7, RZ, RZ, 0x30 ;  /* 0x00000030ff077424 */ /* 0x000fe200078e00ff */
[----:B------:R-:W-:Y:S01]  /*13f0*/  LOP3.LUT R23, R0, 0x7, RZ, 0xc0, !PT ;  /* 0x0000000700177812 */ /* 0x000fe200078ec0ff */
[----:B0-----:R-:W-:-:S10]  /*1400*/  IMAD.U32 R6, RZ, RZ, UR4 ;  /* 0x00000004ff067e24 */ /* 0x001fd4000f8e00ff */
[----:B------:R-:W-:Y:S05]  /*1410*/  @!P0 BRA `(.L_x_45) ;  /* 0x0000000400ac8947 */ /* 0x000fea0003800000 */
[C---:B------:R-:W-:Y:S01]  /*1420*/  LOP3.LUT R3, R0.reuse, 0x7ffffff8, RZ, 0xc0, !PT ;  /* 0x7ffffff800037812 */ /* 0x040fe200078ec0ff */
[----:B------:R-:W-:Y:S01]  /*1430*/  HFMA2 R7, -RZ, RZ, 0, 2.86102294921875e-06 ;  /* 0x00000030ff077431 */ /* 0x000fe200000001ff */
[----:B------:R-:W-:Y:S01]  /*1440*/  BSSY.RECONVERGENT B0, `(.L_x_46) ;  /* 0x0000067000007945 */ /* 0x000fe20003800200 */
[----:B------:R-:W-:Y:S02]  /*1450*/  VIADD R2, R0, 0xfffffffc ;  /* 0xfffffffc00027836 */ /* 0x000fe40000000000 */
[----:B------:R-:W-:-:S07]  /*1460*/  IMAD.MOV R3, RZ, RZ, -R3 ;  /* 0x000000ffff037224 */ /* 0x000fce00078e0a03 */
.L_x_47:
[----:B------:R-:W0:Y:S01]  /*1470*/  LDCU.64 UR4, c[0x0][0x390] ;  /* 0x00007200ff0477ac */ /* 0x000e220008000a00 */
[----:B------:R-:W-:-:S05]  /*1480*/  VIADD R10, R2, 0x3 ;  /* 0x00000003020a7836 */ /* 0x000fca0000000000 */
[C---:B0-----:R-:W-:Y:S02]  /*1490*/  IADD3 R8, P0, PT, R10.reuse, UR4, RZ ;  /* 0x000000040a087c10 */ /* 0x041fe4000ff1e0ff */
[----:B------:R-:W-:-:S03]  /*14a0*/  IADD3 R10, P1, PT, R10, R19, RZ ;  /* 0x000000130a0a7210 */ /* 0x000fc60007f3e0ff */
[----:B------:R-:W-:Y:S02]  /*14b0*/  IMAD.X R9, RZ, RZ, UR5, P0 ;  /* 0x00000005ff097e24 */ /* 0x000fe400080e06ff */
[----:B------:R-:W-:-:S03]  /*14c0*/  IMAD.X R11, RZ, RZ, R22, P1 ;  /* 0x000000ffff0b7224 */ /* 0x000fc600008e0616 */
[----:B------:R-:W2:Y:S04]  /*14d0*/  LDG.E.U8 R6, desc[UR36][R8.64] ;  /* 0x0000002408067981 */ /* 0x000ea8000c1e1100 */
[----:B------:R-:W2:Y:S01]  /*14e0*/  LD.E.U8 R10, desc[UR36][R10.64] ;  /* 0x000000240a0a7980 */ /* 0x000ea2000c101100 */
[----:B------:R-:W-:-:S05]  /*14f0*/  VIADD R12, R2, 0x2 ;  /* 0x00000002020c7836 */ /* 0x000fca0000000000 */
[C---:B-1----:R-:W-:Y:S02]  /*1500*/  IADD3 R4, P0, PT, R12.reuse, UR4, RZ ;  /* 0x000000040c047c10 */ /* 0x042fe4000ff1e0ff */
[----:B------:R-:W-:-:S03]  /*1510*/  IADD3 R12, P1, PT, R12, R19, RZ ;  /* 0x000000130c0c7210 */ /* 0x000fc60007f3e0ff */
[----:B------:R-:W-:Y:S02]  /*1520*/  IMAD.X R5, RZ, RZ, UR5, P0 ;  /* 0x00000005ff057e24 */ /* 0x000fe400080e06ff */
[----:B------:R-:W-:Y:S01]  /*1530*/  IMAD.X R13, RZ, RZ, R22, P1 ;  /* 0x000000ffff0d7224 */ /* 0x000fe200008e0616 */
[----:B--2---:R-:W-:-:S05]  /*1540*/  LOP3.LUT R15, R10, R6, R7, 0x96, !PT ;  /* 0x000000060a0f7212 */ /* 0x004fca00078e9607 */
[----:B------:R0:W-:Y:S04]  /*1550*/  STG.E.U8 desc[UR36][R8.64], R15 ;  /* 0x0000000f08007986 */ /* 0x0001e8000c101124 */
[----:B------:R-:W0:Y:S04]  /*1560*/  LD.E.U8 R12, desc[UR36][R12.64] ;  /* 0x000000240c0c7980 */ /* 0x000e28000c101100 */
[----:B------:R-:W0:Y:S01]  /*1570*/  LDG.E.U8 R14, desc[UR36][R4.64] ;  /* 0x00000024040e7981 */ /* 0x000e22000c1e1100 */
[----:B------:R-:W-:Y:S01]  /*1580*/  PRMT R11, R10, 0x8880, RZ ;  /* 0x000088800a0b7816 */ /* 0x000fe200000000ff */
[----:B------:R-:W-:Y:S01]  /*1590*/  VIADD R10, R2, 0x1 ;  /* 0x00000001020a7836 */ /* 0x000fe20000000000 */
[----:B------:R-:W-:-:S04]  /*15a0*/  PRMT R20, R6, 0x8880, RZ ;  /* 0x0000888006147816 */ /* 0x000fc800000000ff */
[C---:B------:R-:W-:Y:S02]  /*15b0*/  IADD3 R6, P0, PT, R10.reuse, UR4, RZ ;  /* 0x000000040a067c10 */ /* 0x040fe4000ff1e0ff */
[----:B------:R-:W-:Y:S02]  /*15c0*/  LOP3.LUT R21, R7, R20, R11, 0xe8, !PT ;  /* 0x0000001407157212 */ /* 0x000fe400078ee80b */
[----:B------:R-:W-:Y:S01]  /*15d0*/  IADD3 R10, P1, PT, R10, R19, RZ ;  /* 0x000000130a0a7210 */ /* 0x000fe20007f3e0ff */
[----:B------:R-:W-:-:S03]  /*15e0*/  IMAD.X R7, RZ, RZ, UR5, P0 ;  /* 0x00000005ff077e24 */ /* 0x000fc600080e06ff */
[----:B------:R-:W-:Y:S02]  /*15f0*/  IADD3.X R11, PT, PT, RZ, R22, RZ, P1, !PT ;  /* 0x00000016ff0b7210 */ /* 0x000fe40000ffe4ff */
[----:B0-----:R-:W-:-:S05]  /*1600*/  LOP3.LUT R15, R12, R14, R21, 0x96, !PT ;  /* 0x0000000e0c0f7212 */ /* 0x001fca00078e9615 */
[----:B------:R0:W-:Y:S04]  /*1610*/  STG.E.U8 desc[UR36][R4.64], R15 ;  /* 0x0000000f04007986 */ /* 0x0001e8000c101124 */
[----:B------:R-:W2:Y:S04]  /*1620*/  LD.E.U8 R10, desc[UR36][R10.64] ;  /* 0x000000240a0a7980 */ /* 0x000ea8000c101100 */
[----:B------:R-:W2:Y:S01]  /*1630*/  LDG.E.U8 R25, desc[UR36][R6.64] ;  /* 0x0000002406197981 */ /* 0x000ea2000c1e1100 */
[----:B------:R-:W-:Y:S02]  /*1640*/  PRMT R9, R12, 0x8880, RZ ;  /* 0x000088800c097816 */ /* 0x000fe400000000ff */
[----:B------:R-:W-:-:S02]  /*1650*/  PRMT R14, R14, 0x8880, RZ ;  /* 0x000088800e0e7816 */ /* 0x000fc400000000ff */
[C---:B------:R-:W-:Y:S02]  /*1660*/  IADD3 R12, P1, PT, R2.reuse, R19, RZ ;  /* 0x00000013020c7210 */ /* 0x040fe40007f3e0ff */
[----:B------:R-:W-:Y:S02]  /*1670*/  IADD3 R8, P0, PT, R2, UR4, RZ ;  /* 0x0000000402087c10 */ /* 0x000fe4000ff1e0ff */
[----:B------:R-:W-:Y:S01]  /*1680*/  LOP3.LUT R14, R21, R14, R9, 0xe8, !PT ;  /* 0x0000000e150e7212 */ /* 0x000fe200078ee809 */
[----:B------:R-:W-:Y:S02]  /*1690*/  IMAD.X R13, RZ, RZ, R22, P1 ;  /* 0x000000ffff0d7224 */ /* 0x000fe400008e0616 */
[----:B------:R-:W-:Y:S01]  /*16a0*/  IMAD.X R9, RZ, RZ, UR5, P0 ;  /* 0x00000005ff097e24 */ /* 0x000fe200080e06ff */
[----:B--2---:R-:W-:-:S05]  /*16b0*/  LOP3.LUT R21, R10, R25, R14, 0x96, !PT ;  /* 0x000000190a157212 */ /* 0x004fca00078e960e */
[----:B------:R1:W-:Y:S04]  /*16c0*/  STG.E.U8 desc[UR36][R6.64], R21 ;  /* 0x0000001506007986 */ /* 0x0003e8000c101124 */
[----:B------:R-:W2:Y:S04]  /*16d0*/  LD.E.U8 R12, desc[UR36][R12.64] ;  /* 0x000000240c0c7980 */ /* 0x000ea8000c101100 */
[----:B0-----:R-:W2:Y:S01]  /*16e0*/  LDG.E.U8 R15, desc[UR36][R8.64] ;  /* 0x00000024080f7981 */ /* 0x001ea2000c1e1100 */
[----:B------:R-:W-:Y:S01]  /*16f0*/  PRMT R11, R10, 0x8880, RZ ;  /* 0x000088800a0b7816 */ /* 0x000fe200000000ff */
[----:B------:R-:W-:Y:S01]  /*1700*/  VIADD R10, R2, 0xffffffff ;  /* 0xffffffff020a7836 */ /* 0x000fe20000000000 */
[----:B------:R-:W-:-:S04]  /*1710*/  PRMT R5, R25, 0x8880, RZ ;  /* 0x0000888019057816 */ /* 0x000fc800000000ff */
[C---:B------:R-:W-:Y:S02]  /*1720*/  IADD3 R4, P0, PT, R10.reuse, UR4, RZ ;  /* 0x000000040a047c10 */ /* 0x040fe4000ff1e0ff */
[----:B------:R-:W-:Y:S02]  /*1730*/  IADD3 R10, P1, PT, R10, R19, RZ ;  /* 0x000000130a0a7210 */ /* 0x000fe40007f3e0ff */
[----:B------:R-:W-:Y:S01]  /*1740*/  LOP3.LUT R14, R14, R5, R11, 0xe8, !PT ;  /* 0x000000050e0e7212 */ /* 0x000fe200078ee80b */
[----:B------:R-:W-:Y:S02]  /*1750*/  IMAD.X R5, RZ, RZ, UR5, P0 ;  /* 0x00000005ff057e24 */ /* 0x000fe400080e06ff */
[----:B------:R-:W-:Y:S01]  /*1760*/  IMAD.X R11, RZ, RZ, R22, P1 ;  /* 0x000000ffff0b7224 */ /* 0x000fe200008e0616 */
[----:B--2---:R-:W-:-:S05]  /*1770*/  LOP3.LUT R25, R12, R15, R14, 0x96, !PT ;  /* 0x0000000f0c197212 */ /* 0x004fca00078e960e */
[----:B------:R0:W-:Y:S04]  /*1780*/  STG.E.U8 desc[UR36][R8.64], R25 ;  /* 0x0000001908007986 */ /* 0x0001e8000c101124 */
[----:B------:R-:W0:Y:S04]  /*1790*/  LD.E.U8 R10, desc[UR36][R10.64] ;  /* 0x000000240a0a7980 */ /* 0x000e28000c101100 */
[----:B-1----:R-:W0:Y:S01]  /*17a0*/  LDG.E.U8 R21, desc[UR36][R4.64] ;  /* 0x0000002404157981 */ /* 0x002e22000c1e1100 */
        /* <DEDUP_REMOVED lines=8> */
[----:B0-----:R-:W-:-:S05]  /*1830*/  LOP3.LUT R25, R10, R21, R14, 0x96, !PT ;  /* 0x000000150a197212 */ /* 0x001fca00078e960e */
[----:B------:R0:W-:Y:S04]  /*1840*/  STG.E.U8 desc[UR36][R4.64], R25 ;  /* 0x0000001904007986 */ /* 0x0001e8000c101124 */
[----:B------:R-:W2:Y:S04]  /*1850*/  LD.E.U8 R12, desc[UR36][R12.64] ;  /* 0x000000240c0c7980 */ /* 0x000ea8000c101100 */
[----:B------:R-:W2:Y:S01]  /*1860*/  LDG.E.U8 R15, desc[UR36][R6.64] ;  /* 0x00000024060f7981 */ /* 0x000ea2000c1e1100 */
[----:B------:R-:W-:Y:S01]  /*1870*/  PRMT R11, R10, 0x8880, RZ ;  /* 0x000088800a0b7816 */ /* 0x000fe200000000ff */
[----:B------:R-:W-:Y:S01]  /*1880*/  VIADD R10, R2, 0xfffffffd ;  /* 0xfffffffd020a7836 */ /* 0x000fe20000000000 */
[----:B------:R-:W-:-:S04]  /*1890*/  PRMT R9, R21, 0x8880, RZ ;  /* 0x0000888015097816 */ /* 0x000fc800000000ff */
[C---:B------:R-:W-:Y:S02]  /*18a0*/  IADD3 R8, P0, PT, R10.reuse, UR4, RZ ;  /* 0x000000040a087c10 */ /* 0x040fe4000ff1e0ff */
[----:B------:R-:W-:Y:S02]  /*18b0*/  IADD3 R10, P1, PT, R10, R19, RZ ;  /* 0x000000130a0a7210 */ /* 0x000fe40007f3e0ff */
[----:B------:R-:W-:Y:S02]  /*18c0*/  LOP3.LUT R14, R14, R9, R11, 0xe8, !PT ;  /* 0x000000090e0e7212 */ /* 0x000fe400078ee80b */
[----:B------:R-:W-:Y:S01]  /*18d0*/  IADD3.X R9, PT, PT, RZ, UR5, RZ, P0, !PT ;  /* 0x00000005ff097c10 */ /* 0x000fe200087fe4ff */
[----:B------:R-:W-:Y:S01]  /*18e0*/  IMAD.X R11, RZ, RZ, R22, P1 ;  /* 0x000000ffff0b7224 */ /* 0x000fe200008e0616 */
[----:B--2---:R-:W-:-:S05]  /*18f0*/  LOP3.LUT R21, R12, R15, R14, 0x96, !PT ;  /* 0x0000000f0c157212 */ /* 0x004fca00078e960e */
[----:B------:R1:W-:Y:S04]  /*1900*/  STG.E.U8 desc[UR36][R6.64], R21 ;  /* 0x0000001506007986 */ /* 0x0003e8000c101124 */
[----:B------:R-:W2:Y:S04]  /*1910*/  LD.E.U8 R10, desc[UR36][R10.64] ;  /* 0x000000240a0a7980 */ /* 0x000ea8000c101100 */
[----:B------:R-:W2:Y:S01]  /*1920*/  LDG.E.U8 R20, desc[UR36][R8.64] ;  /* 0x0000002408147981 */ /* 0x000ea2000c1e1100 */
[----:B------:R-:W-:Y:S01]  /*1930*/  PRMT R13, R12, 0x8880, RZ ;  /* 0x000088800c0d7816 */ /* 0x000fe200000000ff */
[----:B------:R-:W-:Y:S01]  /*1940*/  VIADD R12, R2, 0xfffffffc ;  /* 0xfffffffc020c7836 */ /* 0x000fe20000000000 */
[----:B0-----:R-:W-:-:S04]  /*1950*/  PRMT R5, R15, 0x8880, RZ ;  /* 0x000088800f057816 */ /* 0x001fc800000000ff */
[C---:B------:R-:W-:Y:S02]  /*1960*/  IADD3 R4, P0, PT, R12.reuse, UR4, RZ ;  /* 0x000000040c047c10 */ /* 0x040fe4000ff1e0ff */
[----:B------:R-:W-:Y:S02]  /*1970*/  IADD3 R12, P1, PT, R12, R19, RZ ;  /* 0x000000130c0c7210 */ /* 0x000fe40007f3e0ff */
[----:B------:R-:W-:Y:S01]  /*1980*/  LOP3.LUT R15, R14, R5, R13, 0xe8, !PT ;  /* 0x000000050e0f7212 */ /* 0x000fe200078ee80d */
[----:B------:R-:W-:Y:S02]  /*1990*/  IMAD.X R5, RZ, RZ, UR5, P0 ;  /* 0x00000005ff057e24 */ /* 0x000fe400080e06ff */
[----:B------:R-:W-:Y:S01]  /*19a0*/  IMAD.X R13, RZ, RZ, R22, P1 ;  /* 0x000000ffff0d7224 */ /* 0x000fe200008e0616 */
[----:B--2---:R-:W-:-:S05]  /*19b0*/  LOP3.LUT R11, R10, R20, R15, 0x96, !PT ;  /* 0x000000140a0b7212 */ /* 0x004fca00078e960f */
[----:B------:R0:W-:Y:S04]  /*19c0*/  STG.E.U8 desc[UR36][R8.64], R11 ;  /* 0x0000000b08007986 */ /* 0x0001e8000c101124 */
[----:B------:R-:W2:Y:S04]  /*19d0*/  LD.E.U8 R12, desc[UR36][R12.64] ;  /* 0x000000240c0c7980 */ /* 0x000ea8000c101100 */
[----:B------:R-:W2:Y:S01]  /*19e0*/  LDG.E.U8 R14, desc[UR36][R4.64] ;  /* 0x00000024040e7981 */ /* 0x000ea2000c1e1100 */
[----:B-1----:R-:W-:Y:S02]  /*19f0*/  PRMT R7, R10, 0x8880, RZ ;  /* 0x000088800a077816 */ /* 0x002fe400000000ff */
[----:B------:R-:W-:-:S04]  /*1a00*/  PRMT R6, R20, 0x8880, RZ ;  /* 0x0000888014067816 */ /* 0x000fc800000000ff */
[----:B------:R-:W-:Y:S01]  /*1a10*/  LOP3.LUT R7, R15, R6, R7, 0xe8, !PT ;  /* 0x000000060f077212 */ /* 0x000fe200078ee807 */
[----:B------:R-:W-:-:S05]  /*1a20*/  VIADD R3, R3, 0x8 ;  /* 0x0000000803037836 */ /* 0x000fca0000000000 */
[----:B------:R-:W-:Y:S01]  /*1a30*/  ISETP.NE.AND P0, PT, R3, RZ, PT ;  /* 0x000000ff0300720c */ /* 0x000fe20003f05270 */
[----:B------:R-:W-:Y:S01]  /*1a40*/  VIADD R2, R2, 0xfffffff8 ;  /* 0xfffffff802027836 */ /* 0x000fe20000000000 */
[----:B--2---:R-:W-:-:S05]  /*1a50*/  LOP3.LUT R15, R12, R14, R7, 0x96, !PT ;  /* 0x0000000e0c0f7212 */ /* 0x004fca00078e9607 */
[----:B------:R1:W-:Y:S01]  /*1a60*/  STG.E.U8 desc[UR36][R4.64], R15 ;  /* 0x0000000f04007986 */ /* 0x0003e2000c101124 */
[----:B0-----:R-:W-:Y:S02]  /*1a70*/  PRMT R8, R12, 0x8880, RZ ;  /* 0x000088800c087816 */ /* 0x001fe400000000ff */
[----:B------:R-:W-:-:S04]  /*1a80*/  PRMT R6, R14, 0x8880, RZ ;  /* 0x000088800e067816 */ /* 0x000fc800000000ff */
[----:B------:R-:W-:Y:S01]  /*1a90*/  LOP3.LUT R7, R7, R6, R8, 0xe8, !PT ;  /* 0x0000000607077212 */ /* 0x000fe200078ee808 */
[----:B------:R-:W-:Y:S06]  /*1aa0*/  @P0 BRA `(.L_x_47) ;  /* 0xfffffff800700947 */ /* 0x000fec000383ffff */
[----:B------:R-:W-:Y:S05]  /*1ab0*/  BSYNC.RECONVERGENT B0 ;  /* 0x0000000000007941 */ /* 0x000fea0003800200 */
.L_x_46:
[----:B------:R-:W-:-:S07]  /*1ac0*/  VIADD R6, R2, 0x4 ;  /* 0x0000000402067836 */ /* 0x000fce0000000000 */
.L_x_45:
[----:B------:R-:W-:-:S13]  /*1ad0*/  ISETP.NE.AND P0, PT, R23, RZ, PT ;  /* 0x000000ff1700720c */ /* 0x000fda0003f05270 */
[----:B------:R-:W-:Y:S05]  /*1ae0*/  @!P0 BRA `(.L_x_48) ;  /* 0x0000000400888947 */ /* 0x000fea0003800000 */
[----:B------:R-:W-:Y:S02]  /*1af0*/  ISETP.GE.U32.AND P1, PT, R23, 0x4, PT ;  /* 0x000000041700780c */ /* 0x000fe40003f26070 */
[----:B-1----:R-:W-:-:S04]  /*1b00*/  LOP3.LUT R15, R0, 0x3, RZ, 0xc0, !PT ;  /* 0x00000003000f7812 */ /* 0x002fc800078ec0ff */
[----:B------:R-:W-:-:S07]  /*1b10*/  ISETP.NE.AND P0, PT, R15, RZ, PT ;  /* 0x000000ff0f00720c */ /* 0x000fce0003f05270 */
[----:B------:R-:W-:Y:S06]  /*1b20*/  @!P1 BRA `(.L_x_49) ;  /* 0x0000000000c49947 */ /* 0x000fec0003800000 */
[----:B------:R-:W0:Y:S01]  /*1b30*/  LDCU.64 UR4, c[0x0][0x390] ;  /* 0x00007200ff0477ac */ /* 0x000e220008000a00 */
[----:B------:R-:W-:-:S05]  /*1b40*/  VIADD R4, R6, 0xffffffff ;  /* 0xffffffff06047836 */ /* 0x000fca0000000000 */
[C---:B0-----:R-:W-:Y:S02]  /*1b50*/  IADD3 R8, P1, PT, R4.reuse, UR4, RZ ;  /* 0x0000000404087c10 */ /* 0x041fe4000ff3e0ff */
[----:B------:R-:W-:-:S03]  /*1b60*/  IADD3 R4, P2, PT, R4, R19, RZ ;  /* 0x0000001304047210 */ /* 0x000fc60007f5e0ff */
[----:B------:R-:W-:Y:S01]  /*1b70*/  IMAD.X R9, RZ, RZ, UR5, P1 ;  /* 0x00000005ff097e24 */ /* 0x000fe200088e06ff */
[----:B------:R-:W-:-:S04]  /*1b80*/  IADD3.X R5, PT, PT, RZ, R22, RZ, P2, !PT ;  /* 0x00000016ff057210 */ /* 0x000fc800017fe4ff */
[----:B------:R-:W2:Y:S04]  /*1b90*/  LDG.E.U8 R10, desc[UR36][R8.64] ;  /* 0x00000024080a7981 */ /* 0x000ea8000c1e1100 */
[----:B------:R-:W2:Y:S01]  /*1ba0*/  LD.E.U8 R4, desc[UR36][R4.64] ;  /* 0x0000002404047980 */ /* 0x000ea2000c101100 */
[----:B------:R-:W-:-:S05]  /*1bb0*/  VIADD R12, R6, 0xfffffffe ;  /* 0xfffffffe060c7836 */ /* 0x000fca0000000000 */
[C---:B------:R-:W-:Y:S02]  /*1bc0*/  IADD3 R2, P1, PT, R12.reuse, UR4, RZ ;  /* 0x000000040c027c10 */ /* 0x040fe4000ff3e0ff */
        /* <DEDUP_REMOVED lines=19> */
[----:B------:R-:W-:Y:S01]  /*1d00*/  VIADD R6, R6, 0xfffffffc ;  /* 0xfffffffc06067836 */ /* 0x000fe20000000000 */
[----:B------:R-:W-:-:S02]  /*1d10*/  PRMT R9, R12, 0x8880, RZ ;  /* 0x000088800c097816 */ /* 0x000fc400000000ff */
[----:B------:R-:W-:Y:S02]  /*1d20*/  PRMT R14, R14, 0x8880, RZ ;  /* 0x000088800e0e7816 */ /* 0x000fe400000000ff */
        /* <DEDUP_REMOVED lines=8> */
[----:B------:R-:W2:Y:S01]  /*1db0*/  LDG.E.U8 R11, desc[UR36][R12.64] ;  /* 0x000000240c0b7981 */ /* 0x000ea2000c1e1100 */
[----:B0-----:R-:W-:Y:S02]  /*1dc0*/  PRMT R2, R10, 0x8880, RZ ;  /* 0x000088800a027816 */ /* 0x001fe400000000ff */
[----:B------:R-:W-:-:S04]  /*1dd0*/  PRMT R3, R25, 0x8880, RZ ;  /* 0x0000888019037816 */ /* 0x000fc800000000ff */
[----:B------:R-:W-:-:S04]  /*1de0*/  LOP3.LUT R2, R14, R3, R2, 0xe8, !PT ;  /* 0x000000030e027212 */ /* 0x000fc800078ee802 */
[----:B--2---:R-:W-:-:S05]  /*1df0*/  LOP3.LUT R21, R8, R11, R2, 0x96, !PT ;  /* 0x0000000b08157212 */ /* 0x004fca00078e9602 */
[----:B------:R0:W-:Y:S01]  /*1e00*/  STG.E.U8 desc[UR36][R12.64], R21 ;  /* 0x000000150c007986 */ /* 0x0001e2000c101124 */
[----:B------:R-:W-:Y:S02]  /*1e10*/  PRMT R3, R8, 0x8880, RZ ;  /* 0x0000888008037816 */ /* 0x000fe400000000ff */
[----:B-1----:R-:W-:-:S04]  /*1e20*/  PRMT R7, R11, 0x8880, RZ ;  /* 0x000088800b077816 */ /* 0x002fc800000000ff */
[----:B------:R-:W-:-:S07]  /*1e30*/  LOP3.LUT R7, R2, R7, R3, 0xe8, !PT ;  /* 0x0000000702077212 */ /* 0x000fce00078ee803 */
.L_x_49:
[----:B------:R-:W-:Y:S05]  /*1e40*/  @!P0 BRA `(.L_x_48) ;  /* 0x0000000000b08947 */ /* 0x000fea0003800000 */
[----:B------:R-:W-:Y:S02]  /*1e50*/  ISETP.NE.AND P1, PT, R15, 0x1, PT ;  /* 0x000000010f00780c */ /* 0x000fe40003f25270 */
[----:B------:R-:W-:-:S04]  /*1e60*/  LOP3.LUT R0, R0, 0x1, RZ, 0xc0, !PT ;  /* 0x0000000100007812 */ /* 0x000fc800078ec0ff */
[----:B------:R-:W-:-:S07]  /*1e70*/  ISETP.NE.U32.AND P0, PT, R0, 0x1, PT ;  /* 0x000000010000780c */ /* 0x000fce0003f05070 */
[----:B------:R-:W-:Y:S06]  /*1e80*/  @!P1 BRA `(.L_x_50) ;  /* 0x0000000000689947 */ /* 0x000fec0003800000 */
[----:B------:R-:W1:Y:S01]  /*1e90*/  LDCU.64 UR4, c[0x0][0x390] ;  /* 0x00007200ff0477ac */ /* 0x000e620008000a00 */
[----:B------:R-:W-:-:S04]  /*1ea0*/  IADD3 R4, PT, PT, R6, -0x1, RZ ;  /* 0xffffffff06047810 */ /* 0x000fc80007ffe0ff */
[----:B------:R-:W-:-:S05]  /*1eb0*/  IADD3 R8, P2, PT, R4, R19, RZ ;  /* 0x0000001304087210 */ /* 0x000fca0007f5e0ff */
[----:B------:R-:W-:-:S05]  /*1ec0*/  IMAD.X R9, RZ, RZ, R22, P2 ;  /* 0x000000ffff097224 */ /* 0x000fca00010e0616 */
[----:B------:R-:W0:Y:S01]  /*1ed0*/  LD.E.U8 R8, desc[UR36][R8.64] ;  /* 0x0000002408087980 */ /* 0x000e22000c101100 */
[----:B-1----:R-:W-:-:S05]  /*1ee0*/  IADD3 R4, P1, PT, R4, UR4, RZ ;  /* 0x0000000404047c10 */ /* 0x002fca000ff3e0ff */
[----:B------:R-:W-:-:S05]  /*1ef0*/  IMAD.X R5, RZ, RZ, UR5, P1 ;  /* 0x00000005ff057e24 */ /* 0x000fca00088e06ff */
[----:B------:R-:W0:Y:S01]  /*1f00*/  LDG.E.U8 R0, desc[UR36][R4.64] ;  /* 0x0000002404007981 */ /* 0x000e22000c1e1100 */
[----:B------:R-:W-:-:S05]  /*1f10*/  VIADD R6, R6, 0xfffffffe ;  /* 0xfffffffe06067836 */ /* 0x000fca0000000000 */
[C---:B------:R-:W-:Y:S02]  /*1f20*/  IADD3 R10, P2, PT, R6.reuse, R19, RZ ;  /* 0x00000013060a7210 */ /* 0x040fe40007f5e0ff */
[----:B------:R-:W-:-:S03]  /*1f30*/  IADD3 R2, P1, PT, R6, UR4, RZ ;  /* 0x0000000406027c10 */ /* 0x000fc6000ff3e0ff */
[----:B------:R-:W-:Y:S02]  /*1f40*/  IMAD.X R11, RZ, RZ, R22, P2 ;  /* 0x000000ffff0b7224 */ /* 0x000fe400010e0616 */
[----:B------:R-:W-:Y:S01]  /*1f50*/  IMAD.X R3, RZ, RZ, UR5, P1 ;  /* 0x00000005ff037e24 */ /* 0x000fe200088e06ff */
[----:B0-----:R-:W-:-:S05]  /*1f60*/  LOP3.LUT R13, R8, R0, R7, 0x96, !PT ;  /* 0x00000000080d7212 */ /* 0x001fca00078e9607 */
[----:B------:R0:W-:Y:S04]  /*1f70*/  STG.E.U8 desc[UR36][R4.64], R13 ;  /* 0x0000000d04007986 */ /* 0x0001e8000c101124 */
[----:B------:R-:W2:Y:S04]  /*1f80*/  LD.E.U8 R10, desc[UR36][R10.64] ;  /* 0x000000240a0a7980 */ /* 0x000ea8000c101100 */
[----:B------:R-:W2:Y:S01]  /*1f90*/  LDG.E.U8 R15, desc[UR36][R2.64] ;  /* 0x00000024020f7981 */ /* 0x000ea2000c1e1100 */
[----:B------:R-:W-:Y:S02]  /*1fa0*/  PRMT R8, R8, 0x8880, RZ ;  /* 0x0000888008087816 */ /* 0x000fe400000000ff */
[----:B------:R-:W-:-:S04]  /*1fb0*/  PRMT R0, R0, 0x8880, RZ ;  /* 0x0000888000007816 */ /* 0x000fc800000000ff */
[----:B------:R-:W-:-:S04]  /*1fc0*/  LOP3.LUT R0, R7, R0, R8, 0xe8, !PT ;  /* 0x0000000007007212 */ /* 0x000fc800078ee808 */
[----:B--2---:R-:W-:-:S05]  /*1fd0*/  LOP3.LUT R9, R10, R15, R0, 0x96, !PT ;  /* 0x0000000f0a097212 */ /* 0x004fca00078e9600 */
[----:B------:R1:W-:Y:S01]  /*1fe0*/  STG.E.U8 desc[UR36][R2.64], R9 ;  /* 0x0000000902007986 */ /* 0x0003e2000c101124 */
[----:B------:R-:W-:Y:S02]  /*1ff0*/  PRMT R8, R10, 0x8880, RZ ;  /* 0x000088800a087816 */ /* 0x000fe400000000ff */
[----:B------:R-:W-:-:S03]  /*2000*/  PRMT R7, R15, 0x8880, RZ ;  /* 0x000088800f077816 */ /* 0x000fc600000000ff */
[----:B0-----:R-:W-:-:S05]  /*2010*/  IMAD.MOV.U32 R4, RZ, RZ, R8 ;  /* 0x000000ffff047224 */ /* 0x001fca00078e0008 */
[----:B------:R-:W-:-:S07]  /*2020*/  LOP3.LUT R7, R0, R7, R4, 0xe8, !PT ;  /* 0x0000000700077212 */ /* 0x000fce00078ee804 */
.L_x_50:
[----:B------:R-:W-:Y:S05]  /*2030*/  @P0 BRA `(.L_x_48) ;  /* 0x0000000000340947 */ /* 0x000fea0003800000 */
[----:B------:R-:W2:Y:S01]  /*2040*/  LDCU.64 UR4, c[0x0][0x390] ;  /* 0x00007200ff0477ac */ /* 0x000ea20008000a00 */
[----:B-1----:R-:W-:-:S05]  /*2050*/  VIADD R2, R6, 0xffffffff ;  /* 0xffffffff06027836 */ /* 0x002fca0000000000 */
[----:B------:R-:W-:-:S05]  /*2060*/  IADD3 R4, P1, PT, R2, R19, RZ ;  /* 0x0000001302047210 */ /* 0x000fca0007f3e0ff */
[----:B------:R-:W-:-:S05]  /*2070*/  IMAD.X R5, RZ, RZ, R22, P1 ;  /* 0x000000ffff057224 */ /* 0x000fca00008e0616 */
[----:B------:R-:W3:Y:S01]  /*2080*/  LD.E.U8 R4, desc[UR36][R4.64] ;  /* 0x0000002404047980 */ /* 0x000ee2000c101100 */
[----:B--2---:R-:W-:-:S05]  /*2090*/  IADD3 R2, P0, PT, R2, UR4, RZ ;  /* 0x0000000402027c10 */ /* 0x004fca000ff1e0ff */
[----:B------:R-:W-:-:S05]  /*20a0*/  IMAD.X R3, RZ, RZ, UR5, P0 ;  /* 0x00000005ff037e24 */ /* 0x000fca00080e06ff */
[----:B------:R-:W3:Y:S02]  /*20b0*/  LDG.E.U8 R0, desc[UR36][R2.64] ;  /* 0x0000002402007981 */ /* 0x000ee4000c1e1100 */
[----:B---3--:R-:W-:-:S05]  /*20c0*/  LOP3.LUT R9, R4, R0, R7, 0x96, !PT ;  /* 0x0000000004097212 */ /* 0x008fca00078e9607 */
[----:B------:R2:W-:Y:S01]  /*20d0*/  STG.E.U8 desc[UR36][R2.64], R9 ;  /* 0x0000000902007986 */ /* 0x0005e2000c101124 */
[----:B------:R-:W-:Y:S02]  /*20e0*/  PRMT R6, R4, 0x8880, RZ ;  /* 0x0000888004067816 */ /* 0x000fe400000000ff */
[----:B------:R-:W-:-:S04]  /*20f0*/  PRMT R0, R0, 0x8880, RZ ;  /* 0x0000888000007816 */ /* 0x000fc800000000ff */
[----:B------:R-:W-:-:S07]  /*2100*/  LOP3.LUT R7, R7, R0, R6, 0xe8, !PT ;  /* 0x0000000007077212 */ /* 0x000fce00078ee806 */
.L_x_48:
[----:B------:R-:W-:Y:S01]  /*2110*/  ISETP.NE.AND P0, PT, R7, 0x1, PT ;  /* 0x000000010700780c */ /* 0x000fe20003f05270 */
[----:B------:R-:W-:-:S12]  /*2120*/  BSSY.RECONVERGENT B6, `(.L_x_51) ;  /* 0x000000a000067945 */ /* 0x000fd80003800200 */
[----:B------:R-:W-:Y:S05]  /*2130*/  @P0 BRA `(.L_x_52) ;  /* 0x0000000000200947 */ /* 0x000fea0003800000 */
[----:B------:R-:W-:Y:S01]  /*2140*/  MOV R0, 0x20 ;  /* 0x0000002000007802 */ /* 0x000fe20000000f00 */
[----:B------:R-:W3:Y:S01]  /*2150*/  LDCU.64 UR4, c[0x4][URZ] ;  /* 0x01000000ff0477ac */ /* 0x000ee20008000a00 */
[----:B------:R-:W-:Y:S02]  /*2160*/  CS2R R6, SRZ ;  /* 0x0000000000067805 */ /* 0x000fe4000001ff00 */
[----:B-12---:R1:W2:Y:S01]  /*2170*/  LDC.64 R2, c[0x4][R0] ;  /* 0x0100000000027b82 */ /* 0x0062a20000000a00 */
[----:B---3--:R-:W-:Y:S01]  /*2180*/  MOV R4, UR4 ;  /* 0x0000000400047c02 */ /* 0x008fe20008000f00 */
[----:B-1----:R-:W-:-:S07]  /*2190*/  IMAD.U32 R5, RZ, RZ, UR5 ;  /* 0x00000005ff057e24 */ /* 0x002fce000f8e00ff */
[----:B0-----:R-:W-:-:S07]  /*21a0*/  LEPC R20, `(.L_x_52) ;  /* 0x000000001014794e */ /* 0x001fce0000000000 */
[----:B--2---:R-:W-:Y:S05]  /*21b0*/  CALL.ABS.NOINC R2 ;  /* 0x0000000002007343 */ /* 0x004fea0003c00000 */
.L_x_52:
[----:B------:R-:W-:Y:S05]  /*21c0*/  BSYNC.RECONVERGENT B6 ;  /* 0x0000000000067941 */ /* 0x000fea0003800200 */
.L_x_51:
[----:B------:R-:W3:Y:S01]  /*21d0*/  LDC R0, c[0x0][0x388] ;  /* 0x0000e200ff007b82 */ /* 0x000ee20000000800 */
[----:B-12---:R-:W-:Y:S02]  /*21e0*/  CS2R R2, SRZ ;  /* 0x0000000000027805 */ /* 0x006fe4000001ff00 */
[C---:B---3--:R-:W-:Y:S02]  /*21f0*/  ISETP.GE.U32.AND P1, PT, R0.reuse, 0x10, PT ;  /* 0x000000100000780c */ /* 0x048fe40003f26070 */
[----:B------:R-:W-:-:S04]  /*2200*/  LOP3.LUT R22, R0, 0xf, RZ, 0xc0, !PT ;  /* 0x0000000f00167812 */ /* 0x000fc800078ec0ff */
[----:B------:R-:W-:-:S07]  /*2210*/  ISETP.NE.AND P0, PT, R22, RZ, PT ;  /* 0x000000ff1600720c */ /* 0x000fce0003f05270 */
[----:B------:R-:W-:Y:S06]  /*2220*/  @!P1 BRA `(.L_x_53) ;  /* 0x0000000400589947 */ /* 0x000fec0003800000 */
[----:B------:R-:W1:Y:S01]  /*2230*/  LDCU.64 UR6, c[0x0][0x390] ;  /* 0x00007200ff0677ac */ /* 0x000e620008000a00 */
[----:B------:R-:W-:Y:S01]  /*2240*/  LOP3.LUT R3, R0, 0x7ffffff0, RZ, 0xc0, !PT ;  /* 0x7ffffff000037812 */ /* 0x000fe200078ec0ff */
[----:B------:R-:W-:Y:S01]  /*2250*/  BSSY.RECONVERGENT B0, `(.L_x_53) ;  /* 0x0000053000007945 */ /* 0x000fe20003800200 */
[----:B------:R-:W-:Y:S01]  /*2260*/  IMAD.MOV.U32 R2, RZ, RZ, RZ ;  /* 0x000000ffff027224 */ /* 0x000fe200078e00ff */
[----:B------:R-:W2:Y:S02]  /*2270*/  LDCU.64 UR4, c[0x0][0x380] ;  /* 0x00007000ff0477ac */ /* 0x000ea40008000a00 */
[----:B------:R-:W-:Y:S01]  /*2280*/  IMAD.MOV R8, RZ, RZ, -R3 ;  /* 0x000000ffff087224 */ /* 0x000fe200078e0a03 */
[----:B-1----:R-:W-:Y:S02]  /*2290*/  UIADD3 UR6, UP0, UPT, UR6, 0x7, URZ ;  /* 0x0000000706067890 */ /* 0x002fe4000ff1e0ff */
[----:B--2---:R-:W-:Y:S02]  /*22a0*/  UIADD3 UR4, UP1, UPT, UR4, 0x20, URZ ;  /* 0x0000002004047890 */ /* 0x004fe4000ff3e0ff */
[----:B------:R-:W-:-:S02]  /*22b0*/  UIADD3.X UR7, UPT, UPT, URZ, UR7, URZ, UP0, !UPT ;  /* 0x00000007ff077290 */ /* 0x000fc400087fe4ff */
[----:B------:R-:W-:Y:S01]  /*22c0*/  IMAD.U32 R4, RZ, RZ, UR6 ;  /* 0x00000006ff047e24 */ /* 0x000fe2000f8e00ff */
[----:B------:R-:W-:Y:S01]  /*22d0*/  UIADD3.X UR5, UPT, UPT, URZ, UR5, URZ, UP1, !UPT ;  /* 0x00000005ff057290 */ /* 0x000fe20008ffe4ff */
[----:B------:R-:W-:Y:S02]  /*22e0*/  IMAD.U32 R6, RZ, RZ, UR4 ;  /* 0x00000004ff067e24 */ /* 0x000fe4000f8e00ff */
[----:B------:R-:W-:-:S03]  /*22f0*/  IMAD.U32 R5, RZ, RZ, UR7 ;  /* 0x00000007ff057e24 */ /* 0x000fc6000f8e00ff */
[----:B------:R-:W-:-:S07]  /*2300*/  IMAD.U32 R7, RZ, RZ, UR5 ;  /* 0x00000005ff077e24 */ /* 0x000fce000f8e00ff */
.L_x_54:
[----:B------:R-:W2:Y:S04]  /*2310*/  LDG.E.S8 R11, desc[UR36][R4.64+-0x7] ;  /* 0xfffff924040b7981 */ /* 0x000ea8000c1e1300 */
[----:B0-----:R-:W3:Y:S04]  /*2320*/  LDG.E R13, desc[UR36][R6.64+-0x20] ;  /* 0xffffe024060d7981 */ /* 0x001ee8000c1e1900 */
[----:B------:R-:W4:Y:S04]  /*2330*/  LDG.E.S8 R21, desc[UR36][R4.64+-0x6] ;  /* 0xfffffa2404157981 */ /* 0x000f28000c1e1300 */
[----:B------:R-:W5:Y:S04]  /*2340*/  LDG.E.S8 R25, desc[UR36][R4.64+-0x5] ;  /* 0xfffffb2404197981 */ /* 0x000f68000c1e1300 */
[----:B------:R-:W5:Y:S04]  /*2350*/  LDG.E R9, desc[UR36][R6.64+-0x1c] ;  /* 0xffffe42406097981 */ /* 0x000f68000c1e1900 */
[----:B------:R-:W5:Y:S04]  /*2360*/  LDG.E R10, desc[UR36][R6.64+-0x18] ;  /* 0xffffe824060a7981 */ /* 0x000f68000c1e1900 */
[----:B------:R-:W5:Y:S04]  /*2370*/  LDG.E.S8 R12, desc[UR36][R4.64+-0x4] ;  /* 0xfffffc24040c7981 */ /* 0x000f68000c1e1300 */
[----:B------:R-:W5:Y:S04]  /*2380*/  LDG.E R14, desc[UR36][R6.64+-0x14] ;  /* 0xffffec24060e7981 */ /* 0x000f68000c1e1900 */
[----:B------:R-:W5:Y:S04]  /*2390*/  LDG.E.S8 R15, desc[UR36][R4.64+-0x3] ;  /* 0xfffffd24040f7981 */ /* 0x000f68000c1e1300 */
[----:B------:R-:W5:Y:S04]  /*23a0*/  LDG.E.S8 R20, desc[UR36][R4.64+-0x2] ;  /* 0xfffffe2404147981 */ /* 0x000f68000c1e1300 */
[----:B------:R-:W5:Y:S04]  /*23b0*/  LDG.E R19, desc[UR36][R6.64+-0x10] ;  /* 0xfffff02406137981 */ /* 0x000f68000c1e1900 */
[----:B------:R-:W5:Y:S01]  /*23c0*/  LDG.E.S8 R24, desc[UR36][R4.64+-0x1] ;  /* 0xffffff2404187981 */ /* 0x000f62000c1e1300 */
[----:B--2---:R-:W-:-:S04]  /*23d0*/  VIADD R11, R11, 0xffffffd0 ;  /* 0xffffffd00b0b7836 */ /* 0x004fc80000000000 */
[----:B---3--:R-:W-:Y:S02]  /*23e0*/  IMAD R2, R11, R13, R2 ;  /* 0x0000000d0b027224 */ /* 0x008fe400078e0202 */
[----:B------:R-:W2:Y:S01]  /*23f0*/  LDG.E R13, desc[UR36][R6.64] ;  /* 0x00000024060d7981 */ /* 0x000ea2000c1e1900 */
[----:B----4-:R-:W-:-:S03]  /*2400*/  VIADD R11, R21, 0xffffffd0 ;  /* 0xffffffd0150b7836 */ /* 0x010fc60000000000 */
[----:B------:R-:W3:Y:S01]  /*2410*/  LDG.E R21, desc[UR36][R6.64+-0xc] ;  /* 0xfffff42406157981 */ /* 0x000ee2000c1e1900 */
[----:B-----5:R-:W-:Y:S01]  /*2420*/  IADD3 R25, PT, PT, R25, -0x30, RZ ;  /* 0xffffffd019197810 */ /* 0x020fe20007ffe0ff */
[----:B------:R-:W-:Y:S02]  /*2430*/  IMAD R11, R11, R9, R2 ;  /* 0x000000090b0b7224 */ /* 0x000fe400078e0202 */
[----:B------:R-:W4:Y:S04]  /*2440*/  LDG.E.S8 R2, desc[UR36][R4.64] ;  /* 0x0000002404027981 */ /* 0x000f28000c1e1300 */
[----:B------:R-:W5:Y:S01]  /*2450*/  LDG.E R9, desc[UR36][R6.64+-0x8] ;  /* 0xfffff82406097981 */ /* 0x000f62000c1e1900 */
[----:B------:R-:W-:-:S03]  /*2460*/  IMAD R25, R25, R10, R11 ;  /* 0x0000000a19197224 */ /* 0x000fc600078e020b */
[----:B------:R-:W2:Y:S01]  /*2470*/  LDG.E.S8 R10, desc[UR36][R4.64+0x1] ;  /* 0x00000124040a7981 */ /* 0x000ea2000c1e1300 */
[----:B------:R-:W-:-:S03]  /*2480*/  VIADD R26, R12, 0xffffffd0 ;  /* 0xffffffd00c1a7836 */ /* 0x000fc60000000000 */
[----:B------:R-:W2:Y:S04]  /*2490*/  LDG.E R11, desc[UR36][R6.64+-0x4] ;  /* 0xfffffc24060b7981 */ /* 0x000ea8000c1e1900 */
[----:B------:R-:W2:Y:S01]  /*24a0*/  LDG.E.S8 R12, desc[UR36][R4.64+0x2] ;  /* 0x00000224040c7981 */ /* 0x000ea2000c1e1300 */
[----:B------:R-:W-:-:S03]  /*24b0*/  IMAD R26, R26, R14, R25 ;  /* 0x0000000e1a1a7224 */ /* 0x000fc600078e0219 */
[----:B------:R-:W2:Y:S01]  /*24c0*/  LDG.E R14, desc[UR36][R6.64+0x4] ;  /* 0x00000424060e7981 */ /* 0x000ea2000c1e1900 */
[----:B------:R-:W-:Y:S02]  /*24d0*/  VIADD R15, R15, 0xffffffd0 ;  /* 0xffffffd00f0f7836 */ /* 0x000fe40000000000 */
[----:B------:R-:W-:Y:S02]  /*24e0*/  VIADD R20, R20, 0xffffffd0 ;  /* 0xffffffd014147836 */ /* 0x000fe40000000000 */
[----:B------:R-:W-:Y:S02]  /*24f0*/  IMAD R26, R15, R19, R26 ;  /* 0x000000130f1a7224 */ /* 0x000fe400078e021a */
[----:B------:R-:W2:Y:S01]  /*2500*/  LDG.E.S8 R15, desc[UR36][R4.64+0x3] ;  /* 0x00000324040f7981 */ /* 0x000ea2000c1e1300 */
[----:B------:R-:W-:-:S03]  /*2510*/  VIADD R24, R24, 0xffffffd0 ;  /* 0xffffffd018187836 */ /* 0x000fc60000000000 */
[----:B------:R-:W2:Y:S01]  /*2520*/  LDG.E R19, desc[UR36][R6.64+0x8] ;  /* 0x0000082406137981 */ /* 0x000ea2000c1e1900 */
[----:B---3--:R-:W-:-:S03]  /*2530*/  IMAD R26, R20, R21, R26 ;  /* 0x00000015141a7224 */ /* 0x008fc600078e021a */
[----:B------:R-:W3:Y:S01]  /*2540*/  LDG.E.S8 R20, desc[UR36][R4.64+0x4] ;  /* 0x0000042404147981 */ /* 0x000ee2000c1e1300 */
[----:B----4-:R-:W-:-:S03]  /*2550*/  VIADD R21, R2, 0xffffffd0 ;  /* 0xffffffd002157836 */ /* 0x010fc60000000000 */
[----:B------:R-:W4:Y:S01]  /*2560*/  LDG.E.S8 R2, desc[UR36][R4.64+0x5] ;  /* 0x0000052404027981 */ /* 0x000f22000c1e1300 */
[----:B-----5:R-:W-:-:S03]  /*2570*/  IMAD R24, R24, R9, R26 ;  /* 0x0000000918187224 */ /* 0x020fc600078e021a */
[----:B------:R-:W5:Y:S01]  /*2580*/  LDG.E R9, desc[UR36][R6.64+0xc] ;  /* 0x00000c2406097981 */ /* 0x000f62000c1e1900 */
[----:B--2---:R-:W-:-:S03]  /*2590*/  VIADD R25, R10, 0xffffffd0 ;  /* 0xffffffd00a197836 */ /* 0x004fc60000000000 */
[----:B------:R-:W2:Y:S01]  /*25a0*/  LDG.E.S8 R10, desc[UR36][R4.64+0x6] ;  /* 0x00000624040a7981 */ /* 0x000ea2000c1e1300 */
[----:B------:R-:W-:-:S03]  /*25b0*/  IMAD R24, R21, R11, R24 ;  /* 0x0000000b15187224 */ /* 0x000fc600078e0218 */
[----:B------:R-:W2:Y:S01]  /*25c0*/  LDG.E R11, desc[UR36][R6.64+0x10] ;  /* 0x00001024060b7981 */ /* 0x000ea2000c1e1900 */
[----:B------:R-:W-:Y:S02]  /*25d0*/  VIADD R21, R12, 0xffffffd0 ;  /* 0xffffffd00c157836 */ /* 0x000fe40000000000 */
[----:B------:R-:W-:Y:S01]  /*25e0*/  IMAD R25, R25, R13, R24 ;  /* 0x0000000d19197224 */ /* 0x000fe200078e0218 */
[----:B------:R-:W2:Y:S04]  /*25f0*/  LDG.E.S8 R12, desc[UR36][R4.64+0x7] ;  /* 0x00000724040c7981 */ /* 0x000ea8000c1e1300 */
[----:B------:R-:W2:Y:S01]  /*2600*/  LDG.E R13, desc[UR36][R6.64+0x14] ;  /* 0x00001424060d7981 */ /* 0x000ea2000c1e1900 */
[----:B------:R-:W-:-:S03]  /*2610*/  IMAD R26, R21, R14, R25 ;  /* 0x0000000e151a7224 */ /* 0x000fc600078e0219 */
[----:B------:R0:W2:Y:S04]  /*2620*/  LDG.E.S8 R21, desc[UR36][R4.64+0x8] ;  /* 0x0000082404157981 */ /* 0x0000a8000c1e1300 */
[----:B------:R-:W2:Y:S04]  /*2630*/  LDG.E R14, desc[UR36][R6.64+0x18] ;  /* 0x00001824060e7981 */ /* 0x000ea8000c1e1900 */
[----:B------:R1:W2:Y:S01]  /*2640*/  LDG.E R24, desc[UR36][R6.64+0x1c] ;  /* 0x00001c2406187981 */ /* 0x0002a2000c1e1900 */
[----:B------:R-:W-:Y:S02]  /*2650*/  VIADD R15, R15, 0xffffffd0 ;  /* 0xffffffd00f0f7836 */ /* 0x000fe40000000000 */
[----:B------:R-:W-:-:S02]  /*2660*/  VIADD R8, R8, 0x10 ;  /* 0x0000001008087836 */ /* 0x000fc40000000000 */
[----:B------:R-:W-:-:S03]  /*2670*/  IMAD R26, R15, R19, R26 ;  /* 0x000000130f1a7224 */ /* 0x000fc600078e021a */
[----:B------:R-:W-:Y:S02]  /*2680*/  ISETP.NE.AND P1, PT, R8, RZ, PT ;  /* 0x000000ff0800720c */ /* 0x000fe40003f25270 */
[----:B0-----:R-:W-:Y:S02]  /*2690*/  IADD3 R4, P2, PT, R4, 0x10, RZ ;  /* 0x0000001004047810 */ /* 0x001fe40007f5e0ff */
[----:B-1----:R-:W-:-:S03]  /*26a0*/  IADD3 R6, P3, PT, R6, 0x40, RZ ;  /* 0x0000004006067810 */ /* 0x002fc60007f7e0ff */
[----:B------:R-:W-:Y:S02]  /*26b0*/  IMAD.X R5, RZ, RZ, R5, P2 ;  /* 0x000000ffff057224 */ /* 0x000fe400010e0605 */
[----:B------:R-:W-:Y:S02]  /*26c0*/  IMAD.X R7, RZ, RZ, R7, P3 ;  /* 0x000000ffff077224 */ /* 0x000fe400018e0607 */
[----:B---3--:R-:W-:Y:S01]  /*26d0*/  VIADD R20, R20, 0xffffffd0 ;  /* 0xffffffd014147836 */ /* 0x008fe20000000000 */
[----:B----4-:R-:W-:-:S03]  /*26e0*/  IADD3 R2, PT, PT, R2, -0x30, RZ ;  /* 0xffffffd002027810 */ /* 0x010fc60007ffe0ff */
[----:B-----5:R-:W-:Y:S02]  /*26f0*/  IMAD R20, R20, R9, R26 ;  /* 0x0000000914147224 */ /* 0x020fe400078e021a */
[----:B--2---:R-:W-:Y:S02]  /*2700*/  VIADD R10, R10, 0xffffffd0 ;  /* 0xffffffd00a0a7836 */ /* 0x004fe40000000000 */
[----:B------:R-:W-:Y:S02]  /*2710*/  IMAD R2, R2, R11, R20 ;  /* 0x0000000b02027224 */ /* 0x000fe400078e0214 */
[----:B------:R-:W-:Y:S02]  /*2720*/  VIADD R12, R12, 0xffffffd0 ;  /* 0xffffffd00c0c7836 */ /* 0x000fe40000000000 */
[----:B------:R-:W-:Y:S02]  /*2730*/  IMAD R13, R10, R13, R2 ;  /* 0x0000000d0a0d7224 */ /* 0x000fe400078e0202 */
[----:B------:R-:W-:-:S02]  /*2740*/  VIADD R21, R21, 0xffffffd0 ;  /* 0xffffffd015157836 */ /* 0x000fc40000000000 */
[----:B------:R-:W-:-:S04]  /*2750*/  IMAD R13, R12, R14, R13 ;  /* 0x0000000e0c0d7224 */ /* 0x000fc800078e020d */
[----:B------:R-:W-:Y:S01]  /*2760*/  IMAD R2, R21, R24, R13 ;  /* 0x0000001815027224 */ /* 0x000fe200078e020d */
[----:B------:R-:W-:Y:S06]  /*2770*/  @P1 BRA `(.L_x_54) ;  /* 0xfffffff800e41947 */ /* 0x000fec000383ffff */
[----:B------:R-:W-:Y:S05]  /*2780*/  BSYNC.RECONVERGENT B0 ;  /* 0x0000000000007941 */ /* 0x000fea0003800200 */
.L_x_53:
[----:B------:R-:W-:Y:S04]  /*2790*/  BSSY.RECONVERGENT B0, `(.L_x_44) ;  /* 0x000005e000007945 */ /* 0x000fe80003800200 */
[----:B------:R-:W-:Y:S05]  /*27a0*/  @!P0 BRA `(.L_x_55) ;  /* 0x0000000400708947 */ /* 0x000fea0003800000 */
[----:B------:R-:W-:Y:S02]  /*27b0*/  ISETP.GE.U32.AND P0, PT, R22, 0x8, PT ;  /* 0x000000081600780c */ /* 0x000fe40003f06070 */
[----:B------:R-:W-:-:S11]  /*27c0*/  ISETP.NE.AND P1, PT, R23, RZ, PT ;  /* 0x000000ff1700720c */ /* 0x000fd60003f25270 */
[----:B------:R-:W-:Y:S05]  /*27d0*/  @!P0 BRA `(.L_x_56) ;  /* 0x0000000000988947 */ /* 0x000fea0003800000 */
[----:B------:R-:W1:Y:S01]  /*27e0*/  LDCU.64 UR4, c[0x0][0x390] ;  /* 0x00007200ff0477ac */ /* 0x000e620008000a00 */
[----:B------:R-:W2:Y:S01]  /*27f0*/  LDC.64 R4, c[0x0][0x380] ;  /* 0x0000e000ff047b82 */ /* 0x000ea20000000a00 */
[----:B-1----:R-:W-:-:S05]  /*2800*/  IADD3 R6, P0, PT, R3, UR4, RZ ;  /* 0x0000000403067c10 */ /* 0x002fca000ff1e0ff */
[----:B------:R-:W-:Y:S02]  /*2810*/  IMAD.X R7, RZ, RZ, UR5, P0 ;  /* 0x00000005ff077e24 */ /* 0x000fe400080e06ff */
[----:B--2---:R-:W-:-:S03]  /*2820*/  IMAD.WIDE.U32 R4, R3, 0x4, R4 ;  /* 0x0000000403047825 */ /* 0x004fc600078e0004 */
[----:B------:R-:W2:Y:S04]  /*2830*/  LDG.E.S8 R25, desc[UR36][R6.64] ;  /* 0x0000002406197981 */ /* 0x000ea8000c1e1300 */
[----:B------:R-:W3:Y:S04]  /*2840*/  LDG.E.S8 R27, desc[UR36][R6.64+0x1] ;  /* 0x00000124061b7981 */ /* 0x000ee8000c1e1300 */
[----:B------:R-:W4:Y:S04]  /*2850*/  LDG.E R26, desc[UR36][R4.64] ;  /* 0x00000024041a7981 */ /* 0x000f28000c1e1900 */
[----:B------:R-:W5:Y:S04]  /*2860*/  LDG.E.S8 R15, desc[UR36][R6.64+0x2] ;  /* 0x00000224060f7981 */ /* 0x000f68000c1e1300 */
[----:B------:R-:W5:Y:S04]  /*2870*/  LDG.E R20, desc[UR36][R4.64+0x4] ;  /* 0x0000042404147981 */ /* 0x000f68000c1e1900 */
[----:B0-----:R-:W5:Y:S04]  /*2880*/  LDG.E.S8 R13, desc[UR36][R6.64+0x3] ;  /* 0x00000324060d7981 */ /* 0x001f68000c1e1300 */
[----:B------:R-:W5:Y:S04]  /*2890*/  LDG.E R19, desc[UR36][R4.64+0x8] ;  /* 0x0000082404137981 */ /* 0x000f68000c1e1900 */
[----:B------:R-:W5:Y:S04]  /*28a0*/  LDG.E.S8 R11, desc[UR36][R6.64+0x4] ;  /* 0x00000424060b7981 */ /* 0x000f68000c1e1300 */
[----:B------:R-:W5:Y:S04]  /*28b0*/  LDG.E R14, desc[UR36][R4.64+0xc] ;  /* 0x00000c24040e7981 */ /* 0x000f68000c1e1900 */
[----:B------:R-:W5:Y:S04]  /*28c0*/  LDG.E.S8 R9, desc[UR36][R6.64+0x5] ;  /* 0x0000052406097981 */ /* 0x000f68000c1e1300 */
[----:B------:R-:W5:Y:S04]  /*28d0*/  LDG.E R12, desc[UR36][R4.64+0x10] ;  /* 0x00001024040c7981 */ /* 0x000f68000c1e1900 */
[----:B------:R-:W5:Y:S04]  /*28e0*/  LDG.E.S8 R8, desc[UR36][R6.64+0x6] ;  /* 0x0000062406087981 */ /* 0x000f68000c1e1300 */
[----:B------:R-:W5:Y:S04]  /*28f0*/  LDG.E R10, desc[UR36][R4.64+0x14] ;  /* 0x00001424040a7981 */ /* 0x000f68000c1e1900 */
[----:B------:R-:W5:Y:S04]  /*2900*/  LDG.E.S8 R21, desc[UR36][R6.64+0x7] ;  /* 0x0000072406157981 */ /* 0x000f68000c1e1300 */
[----:B------:R-:W5:Y:S04]  /*2910*/  LDG.E R22, desc[UR36][R4.64+0x18] ;  /* 0x0000182404167981 */ /* 0x000f68000c1e1900 */
[----:B------:R-:W5:Y:S01]  /*2920*/  LDG.E R24, desc[UR36][R4.64+0x1c] ;  /* 0x00001c2404187981 */ /* 0x000f62000c1e1900 */
[----:B------:R-:W-:-:S02]  /*2930*/  VIADD R3, R3, 0x8 ;  /* 0x0000000803037836 */ /* 0x000fc40000000000 */
[----:B--2---:R-:W-:Y:S02]  /*2940*/  VIADD R25, R25, 0xffffffd0 ;  /* 0xffffffd019197836 */ /* 0x004fe40000000000 */
[----:B---3--:R-:W-:Y:S02]  /*2950*/  VIADD R27, R27, 0xffffffd0 ;  /* 0xffffffd01b1b7836 */ /* 0x008fe40000000000 */
[----:B----4-:R-:W-:Y:S01]  /*2960*/  IMAD R25, R25, R26, R2 ;  /* 0x0000001a19197224 */ /* 0x010fe200078e0202 */
[----:B-----5:R-:W-:-:S03]  /*2970*/  IADD3 R15, PT, PT, R15, -0x30, RZ ;  /* 0xffffffd00f0f7810 */ /* 0x020fc60007ffe0ff */
[----:B------:R-:W-:Y:S02]  /*2980*/  IMAD R20, R27, R20, R25 ;  /* 0x000000141b147224 */ /* 0x000fe400078e0219 */
[----:B------:R-:W-:Y:S02]  /*2990*/  VIADD R13, R13, 0xffffffd0 ;  /* 0xffffffd00d0d7836 */ /* 0x000fe40000000000 */
[----:B------:R-:W-:Y:S02]  /*29a0*/  IMAD R15, R15, R19, R20 ;  /* 0x000000130f0f7224 */ /* 0x000fe400078e0214 */
[----:B------:R-:W-:Y:S02]  /*29b0*/  VIADD R11, R11, 0xffffffd0 ;  /* 0xffffffd00b0b7836 */ /* 0x000fe40000000000 */
[----:B------:R-:W-:Y:S02]  /*29c0*/  IMAD R13, R13, R14, R15 ;  /* 0x0000000e0d0d7224 */ /* 0x000fe400078e020f */
[----:B------:R-:W-:-:S02]  /*29d0*/  VIADD R9, R9, 0xffffffd0 ;  /* 0xffffffd009097836 */ /* 0x000fc40000000000 */
[----:B------:R-:W-:Y:S02]  /*29e0*/  IMAD R11, R11, R12, R13 ;  /* 0x0000000c0b0b7224 */ /* 0x000fe400078e020d */
[----:B------:R-:W-:Y:S02]  /*29f0*/  VIADD R8, R8, 0xffffffd0 ;  /* 0xffffffd008087836 */ /* 0x000fe40000000000 */
[----:B------:R-:W-:Y:S02]  /*2a00*/  IMAD R9, R9, R10, R11 ;  /* 0x0000000a09097224 */ /* 0x000fe400078e020b */
[----:B------:R-:W-:Y:S02]  /*2a10*/  VIADD R21, R21, 0xffffffd0 ;  /* 0xffffffd015157836 */ /* 0x000fe40000000000 */
[----:B------:R-:W-:-:S04]  /*2a20*/  IMAD R9, R8, R22, R9 ;  /* 0x0000001608097224 */ /* 0x000fc800078e0209 */
[----:B------:R-:W-:-:S07]  /*2a30*/  IMAD R2, R21, R24, R9 ;  /* 0x0000001815027224 */ /* 0x000fce00078e0209 */
.L_x_56:
[----:B------:R-:W-:Y:S05]  /*2a40*/  @!P1 BRA `(.L_x_55) ;  /* 0x0000000000c89947 */ /* 0x000fea0003800000 */
[----:B------:R-:W-:Y:S02]  /*2a50*/  ISETP.GE.U32.AND P0, PT, R23, 0x4, PT ;  /* 0x000000041700780c */ /* 0x000fe40003f06070 */
[----:B------:R-:W-:-:S04]  /*2a60*/  LOP3.LUT R0, R0, 0x3, RZ, 0xc0, !PT ;  /* 0x0000000300007812 */ /* 0x000fc800078ec0ff */
[----:B------:R-:W-:-:S07]  /*2a70*/  ISETP.NE.AND P1, PT, R0, RZ, PT ;  /* 0x000000ff0000720c */ /* 0x000fce0003f25270 */
[----:B------:R-:W-:Y:S06]  /*2a80*/  @!P0 BRA `(.L_x_57) ;  /* 0x0000000000588947 */ /* 0x000fec0003800000 */
        /* <DEDUP_REMOVED lines=8> */
[----:B0-----:R-:W5:Y:S04]  /*2b10*/  LDG.E.S8 R13, desc[UR36][R6.64+0x2] ;  /* 0x00000224060d7981 */ /* 0x001f68000c1e1300 */
        /* <DEDUP_REMOVED lines=11> */
[----:B------:R-:W-:-:S04]  /*2bd0*/  IMAD R8, R13, R14, R8 ;  /* 0x0000000e0d087224 */ /* 0x000fc800078e0208 */
[----:B------:R-:W-:-:S07]  /*2be0*/  IMAD R2, R15, R19, R8 ;  /* 0x000000130f027224 */ /* 0x000fce00078e0208 */
.L_x_57:
[----:B------:R-:W-:Y:S05]  /*2bf0*/  @!P1 BRA `(.L_x_55) ;  /* 0x00000000005c9947 */ /* 0x000fea0003800000 */
[----:B------:R-:W1:Y:S01]  /*2c00*/  LDC.64 R4, c[0x0][0x380] ;  /* 0x0000e000ff047b82 */ /* 0x000e620000000a00 */
[----:B------:R-:W2:Y:S01]  /*2c10*/  LDCU.64 UR4, c[0x0][0x390] ;  /* 0x00007200ff0477ac */ /* 0x000ea20008000a00 */
[----:B------:R-:W-:Y:S01]  /*2c20*/  IMAD.MOV R0, RZ, RZ, -R0 ;  /* 0x000000ffff007224 */ /* 0x000fe200078e0a00 */
[C---:B--2---:R-:W-:Y:S01]  /*2c30*/  IADD3 R7, P0, PT, R3.reuse, UR4, RZ ;  /* 0x0000000403077c10 */ /* 0x044fe2000ff1e0ff */
[----:B-1----:R-:W-:-:S04]  /*2c40*/  IMAD.WIDE.U32 R4, R3, 0x4, R4 ;  /* 0x0000000403047825 */ /* 0x002fc800078e0004 */
[----:B------:R-:W-:Y:S02]  /*2c50*/  IMAD.MOV.U32 R9, RZ, RZ, R4 ;  /* 0x000000ffff097224 */ /* 0x000fe400078e0004 */
[----:B------:R-:W-:Y:S02]  /*2c60*/  IMAD.MOV.U32 R10, RZ, RZ, R5 ;  /* 0x000000ffff0a7224 */ /* 0x000fe400078e0005 */
[----:B------:R-:W-:-:S07]  /*2c70*/  IMAD.X R8, RZ, RZ, UR5, P0 ;  /* 0x00000005ff087e24 */ /* 0x000fce00080e06ff */
.L_x_58:
[----:B------:R-:W-:Y:S02]  /*2c80*/  IMAD.MOV.U32 R4, RZ, RZ, R7 ;  /* 0x000000ffff047224 */ /* 0x000fe400078e0007 */
[----:B------:R-:W-:-:S05]  /*2c90*/  IMAD.MOV.U32 R5, RZ, RZ, R8 ;  /* 0x000000ffff057224 */ /* 0x000fca00078e0008 */
[----:B------:R1:W2:Y:S02]  /*2ca0*/  LDG.E.S8 R3, desc[UR36][R4.64] ;  /* 0x0000002404037981 */ /* 0x0002a4000c1e1300 */
[----:B-1----:R-:W-:Y:S01]  /*2cb0*/  IMAD.MOV.U32 R4, RZ, RZ, R9 ;  /* 0x000000ffff047224 */ /* 0x002fe200078e0009 */
[----:B------:R-:W-:-:S05]  /*2cc0*/  MOV R5, R10 ;  /* 0x0000000a00057202 */ /* 0x000fca0000000f00 */
[----:B------:R-:W3:Y:S01]  /*2cd0*/  LDG.E R6, desc[UR36][R4.64] ;  /* 0x0000002404067981 */ /* 0x000ee2000c1e1900 */
[----:B------:R-:W-:Y:S01]  /*2ce0*/  VIADD R0, R0, 0x1 ;  /* 0x0000000100007836 */ /* 0x000fe20000000000 */
[----:B------:R-:W-:Y:S02]  /*2cf0*/  IADD3 R9, P1, PT, R9, 0x4, RZ ;  /* 0x0000000409097810 */ /* 0x000fe40007f3e0ff */
[----:B------:R-:W-:Y:S02]  /*2d00*/  IADD3 R7, P2, PT, R7, 0x1, RZ ;  /* 0x0000000107077810 */ /* 0x000fe40007f5e0ff */
[----:B------:R-:W-:Y:S01]  /*2d10*/  ISETP.NE.AND P0, PT, R0, RZ, PT ;  /* 0x000000ff0000720c */ /* 0x000fe20003f05270 */
[----:B------:R-:W-:Y:S02]  /*2d20*/  IMAD.X R10, RZ, RZ, R10, P1 ;  /* 0x000000ffff0a7224 */ /* 0x000fe400008e060a */
[----:B------:R-:W-:Y:S02]  /*2d30*/  IMAD.X R8, RZ, RZ, R8, P2 ;  /* 0x000000ffff087224 */ /* 0x000fe400010e0608 */
[----:B--2---:R-:W-:-:S04]  /*2d40*/  VIADD R3, R3, 0xffffffd0 ;  /* 0xffffffd003037836 */ /* 0x004fc80000000000 */
[----:B---3--:R-:W-:-:S04]  /*2d50*/  IMAD R2, R3, R6, R2 ;  /* 0x0000000603027224 */ /* 0x008fc800078e0202 */
[----:B------:R-:W-:Y:S05]  /*2d60*/  @P0 BRA `(.L_x_58) ;  /* 0xfffffffc00c40947 */ /* 0x000fea000383ffff */
.L_x_55:
[----:B------:R-:W-:Y:S05]  /*2d70*/  BSYNC.RECONVERGENT B0 ;  /* 0x0000000000007941 */ /* 0x000fea0003800200 */
.L_x_44:
[----:B------:R-:W1:Y:S01]  /*2d80*/  LDC R3, c[0x0][0x38c] ;  /* 0x0000e300ff037b82 */ /* 0x000e620000000800 */
[----:B------:R-:W-:Y:S01]  /*2d90*/  MOV R0, 0x20 ;  /* 0x0000002000007802 */ /* 0x000fe20000000f00 */
[----:B------:R-:W2:Y:S01]  /*2da0*/  LDCU.64 UR4, c[0x4][0x10] ;  /* 0x01000200ff0477ac */ /* 0x000ea20008000a00 */
[----:B------:R-:W-:Y:S02]  /*2db0*/  IMAD.MOV.U32 R6, RZ, RZ, R17 ;  /* 0x000000ffff067224 */ /* 0x000fe400078e0011 */
[----:B------:R-:W-:-:S03]  /*2dc0*/  IMAD.MOV.U32 R7, RZ, RZ, R16 ;  /* 0x000000ffff077224 */ /* 0x000fc600078e0010 */
[----:B------:R3:W4:Y:S01]  /*2dd0*/  LDC.64 R8, c[0x4][R0] ;  /* 0x0100000000087b82 */ /* 0x0007220000000a00 */
[----:B--2---:R-:W-:Y:S02]  /*2de0*/  IMAD.U32 R4, RZ, RZ, UR4 ;  /* 0x00000004ff047e24 */ /* 0x004fe4000f8e00ff */
[----:B------:R-:W-:Y:S01]  /*2df0*/  IMAD.U32 R5, RZ, RZ, UR5 ;  /* 0x00000005ff057e24 */ /* 0x000fe2000f8e00ff */
[----:B-1----:R3:W-:Y:S06]  /*2e00*/  STL.64 [R1], R2 ;  /* 0x0000000201007387 */ /* 0x0027ec0000100a00 */
[----:B0-----:R-:W-:-:S07]  /*2e10*/  LEPC R20, `(.L_x_59) ;  /* 0x000000001014794e */ /* 0x001fce0000000000 */
[----:B---34-:R-:W-:Y:S05]  /*2e20*/  CALL.ABS.NOINC R8 ;  /* 0x0000000008007343 */ /* 0x018fea0003c00000 */
.L_x_59:
[----:B------:R-:W0:Y:S01]  /*2e30*/  LDC.64 R4, c[0x0][0x398] ;  /* 0x0000e600ff047b82 */ /* 0x000e220000000a00 */
[----:B------:R-:W1:Y:S02]  /*2e40*/  LDCU UR4, c[0x0][0x38c] ;  /* 0x00007180ff0477ac */ /* 0x000e640008000800 */
[----:B-1----:R-:W-:-:S04]  /*2e50*/  ISETP.GT.AND P0, PT, R2, UR4, PT ;  /* 0x0000000402007c0c */ /* 0x002fc8000bf04270 */
[----:B------:R-:W-:Y:S01]  /*2e60*/  SEL R3, R2, RZ, !P0 ;  /* 0x000000ff02037207 */ /* 0x000fe20004000000 */
[----:B0-----:R-:W-:-:S05]  /*2e70*/  IMAD.WIDE R18, R18, 0x4, R4 ;  /* 0x0000000412127825 */ /* 0x001fca00078e0204 */
[----:B------:R-:W-:Y:S01]  /*2e80*/  STG.E desc[UR36][R18.64], R3 ;  /* 0x0000000312007986 */ /* 0x000fe2000c101924 */
[----:B------:R-:W-:Y:S05]  /*2e90*/  EXIT ;  /* 0x000000000000794d */ /* 0x000fea0003800000 */
.L_x_60:
        /* <DEDUP_REMOVED lines=14> */
.L_x_62:


//--------------------- .nv.global.init           --------------------------
	.section	.nv.global.init,"aw",@progbits
.nv.global.init:
	.type		$str,@object
	.size		$str,($str$1 - $str)
$str:
        /*0000*/ 	.byte	0x6f, 0x76, 0x65, 0x72, 0x66, 0x6c, 0x6f, 0x77, 0x21, 0x00
	.type		$str$1,@object
	.size		$str$1,($str$2 - $str$1)
$str$1:
        /*000a*/ 	.byte	0x48, 0x49, 0x55, 0x49, 0x49, 0x49, 0x49, 0x2c, 0x20, 0x69, 0x64, 0x78, 0x20, 0x3d, 0x20, 0x25
        /*001a*/ 	.byte	0x64, 0x0a, 0x00
	.type		$str$2,@object
	.size		$str$2,(.L_2 - $str$2)
$str$2:
        /*001d*/ 	.byte	0x73, 0x75, 0x6d, 0x20, 0x3d, 0x20, 0x25, 0x64, 0x2c, 0x20, 0x63, 0x61, 0x70, 0x61, 0x63, 0x69
        /*002d*/ 	.byte	0x74, 0x79, 0x20, 0x3d, 0x20, 0x25, 0x64, 0x0a, 0x00
.L_2:


//--------------------- .nv.shared.reserved.0     --------------------------
	.section	.nv.shared.reserved.0,"aw",@nobits
	.weak		__nv_reservedSMEM_offset_0_alias
	.size		__nv_reservedSMEM_offset_0_alias, 0, 64
	.other		__nv_reservedSMEM_offset_0_alias,@"STO_CUDA_RESERVED_SHARED STV_DEFAULT"
__nv_reservedSMEM_offset_0_alias:
	.zero		0
	.zero		64


//--------------------- .nv.constant0._Z26reduceCompleteUnrollWarps8PiS_i --------------------------
	.section	.nv.constant0._Z26reduceCompleteUnrollWarps8PiS_i,"a",@progbits
	.sectionflags	@""
	.align	4
.nv.constant0._Z26reduceCompleteUnrollWarps8PiS_i:
	.zero		916


//--------------------- .nv.constant0._Z17kernel_exhaustivePiiiPcS_ --------------------------
	.section	.nv.constant0._Z17kernel_exhaustivePiiiPcS_,"a",@progbits
	.sectionflags	@""
	.align	4
.nv.constant0._Z17kernel_exhaustivePiiiPcS_:
	.zero		928


//--------------------- SYMBOLS --------------------------

	.type		.nv.reservedSmem.offset0,@object
	.size		.nv.reservedSmem.offset0,0x4
	.type		malloc,@function
	.type		vprintf,@function
	.type		free,@function
